//
// Generated by NVIDIA NVVM Compiler
//
// Compiler Build ID: CL-36424714
// Cuda compilation tools, release 13.0, V13.0.88
// Based on NVVM 20.0.0
//

.version 9.0
.target sm_100
.address_size 64

	// .globl	_Z6kernelPiS_S_S_S_PdS0_S_S_S_S_S_
.extern .func  (.param .b32 func_retval0) vprintf
(
	.param .b64 vprintf_param_0,
	.param .b64 vprintf_param_1
)
;
.global .align 1 .b8 $str[4] = {37, 102, 10};

.visible .entry _Z6kernelPiS_S_S_S_PdS0_S_S_S_S_S_(
	.param .u64 .ptr .align 1 _Z6kernelPiS_S_S_S_PdS0_S_S_S_S_S__param_0,
	.param .u64 .ptr .align 1 _Z6kernelPiS_S_S_S_PdS0_S_S_S_S_S__param_1,
	.param .u64 .ptr .align 1 _Z6kernelPiS_S_S_S_PdS0_S_S_S_S_S__param_2,
	.param .u64 .ptr .align 1 _Z6kernelPiS_S_S_S_PdS0_S_S_S_S_S__param_3,
	.param .u64 .ptr .align 1 _Z6kernelPiS_S_S_S_PdS0_S_S_S_S_S__param_4,
	.param .u64 .ptr .align 1 _Z6kernelPiS_S_S_S_PdS0_S_S_S_S_S__param_5,
	.param .u64 .ptr .align 1 _Z6kernelPiS_S_S_S_PdS0_S_S_S_S_S__param_6,
	.param .u64 .ptr .align 1 _Z6kernelPiS_S_S_S_PdS0_S_S_S_S_S__param_7,
	.param .u64 .ptr .align 1 _Z6kernelPiS_S_S_S_PdS0_S_S_S_S_S__param_8,
	.param .u64 .ptr .align 1 _Z6kernelPiS_S_S_S_PdS0_S_S_S_S_S__param_9,
	.param .u64 .ptr .align 1 _Z6kernelPiS_S_S_S_PdS0_S_S_S_S_S__param_10,
	.param .u64 .ptr .align 1 _Z6kernelPiS_S_S_S_PdS0_S_S_S_S_S__param_11
)
{
	.reg .pred 	%p<4>;
	.reg .b32 	%r<17>;
	.reg .b64 	%rd<45>;
	.reg .b64 	%fd<6>;

	ld.param.u64 	%rd11, [_Z6kernelPiS_S_S_S_PdS0_S_S_S_S_S__param_0];
	ld.param.u64 	%rd12, [_Z6kernelPiS_S_S_S_PdS0_S_S_S_S_S__param_1];
	ld.param.u64 	%rd1, [_Z6kernelPiS_S_S_S_PdS0_S_S_S_S_S__param_2];
	ld.param.u64 	%rd2, [_Z6kernelPiS_S_S_S_PdS0_S_S_S_S_S__param_3];
	ld.param.u64 	%rd3, [_Z6kernelPiS_S_S_S_PdS0_S_S_S_S_S__param_4];
	ld.param.u64 	%rd4, [_Z6kernelPiS_S_S_S_PdS0_S_S_S_S_S__param_5];
	ld.param.u64 	%rd5, [_Z6kernelPiS_S_S_S_PdS0_S_S_S_S_S__param_6];
	ld.param.u64 	%rd6, [_Z6kernelPiS_S_S_S_PdS0_S_S_S_S_S__param_7];
	ld.param.u64 	%rd7, [_Z6kernelPiS_S_S_S_PdS0_S_S_S_S_S__param_8];
	ld.param.u64 	%rd8, [_Z6kernelPiS_S_S_S_PdS0_S_S_S_S_S__param_9];
	ld.param.u64 	%rd9, [_Z6kernelPiS_S_S_S_PdS0_S_S_S_S_S__param_10];
	ld.param.u64 	%rd10, [_Z6kernelPiS_S_S_S_PdS0_S_S_S_S_S__param_11];
	cvta.to.global.u64 	%rd13, %rd12;
	cvta.to.global.u64 	%rd14, %rd11;
	mov.u32 	%r6, %ctaid.x;
	ld.global.u32 	%r7, [%rd14];
	add.s32 	%r1, %r7, %r6;
	ld.global.u32 	%r8, [%rd13];
	setp.ge.s32 	%p1, %r1, %r8;
	@%p1 bra 	$L__BB0_4;
	cvta.to.global.u64 	%rd15, %rd8;
	cvta.to.global.u64 	%rd16, %rd1;
	mul.wide.s32 	%rd17, %r1, 4;
	add.s64 	%rd18, %rd15, %rd17;
	ld.global.u32 	%r2, [%rd18];
	mul.wide.s32 	%rd19, %r2, 4;
	add.s64 	%rd20, %rd16, %rd19;
	ld.global.u32 	%r9, [%rd20];
	mov.u32 	%r3, %tid.x;
	setp.ge.s32 	%p2, %r3, %r9;
	@%p2 bra 	$L__BB0_4;
	cvta.to.global.u64 	%rd21, %rd9;
	add.s64 	%rd23, %rd21, %rd19;
	ld.global.u32 	%r10, [%rd23];
	add.s32 	%r11, %r10, %r3;
	cvta.to.global.u64 	%rd24, %rd2;
	mul.wide.s32 	%rd25, %r11, 4;
	add.s64 	%rd26, %rd24, %rd25;
	ld.global.u32 	%r4, [%rd26];
	mov.u32 	%r5, %tid.y;
	cvta.to.global.u64 	%rd27, %rd3;
	mul.wide.s32 	%rd28, %r4, 4;
	add.s64 	%rd29, %rd27, %rd28;
	ld.global.u32 	%r12, [%rd29];
	setp.ge.s32 	%p3, %r5, %r12;
	@%p3 bra 	$L__BB0_4;
	cvta.to.global.u64 	%rd30, %rd4;
	mul.wide.s32 	%rd31, %r4, 8;
	add.s64 	%rd32, %rd30, %rd31;
	cvta.to.global.u64 	%rd33, %rd10;
	add.s64 	%rd35, %rd33, %rd28;
	ld.global.u32 	%r13, [%rd35];
	add.s32 	%r14, %r13, %r5;
	cvta.to.global.u64 	%rd36, %rd6;
	mul.wide.s32 	%rd37, %r14, 4;
	add.s64 	%rd38, %rd36, %rd37;
	ld.global.u32 	%r15, [%rd38];
	cvta.to.global.u64 	%rd39, %rd5;
	mul.wide.s32 	%rd40, %r15, 8;
	add.s64 	%rd41, %rd39, %rd40;
	ld.global.f64 	%fd1, [%rd41];
	mul.f64 	%fd2, %fd1, 0d3FEB333333333333;
	cvta.to.global.u64 	%rd42, %rd7;
	mul.wide.s32 	%rd43, %r15, 4;
	add.s64 	%rd44, %rd42, %rd43;
	ld.global.u32 	%r16, [%rd44];
	cvt.rn.f64.s32 	%fd3, %r16;
	div.rn.f64 	%fd4, %fd2, %fd3;
	atom.global.add.f64 	%fd5, [%rd32], %fd4;
$L__BB0_4:
	ret;

}
	// .globl	_Z7kernel1PiS_S_S_S_PdS0_S_S_
.visible .entry _Z7kernel1PiS_S_S_S_PdS0_S_S_(
	.param .u64 .ptr .align 1 _Z7kernel1PiS_S_S_S_PdS0_S_S__param_0,
	.param .u64 .ptr .align 1 _Z7kernel1PiS_S_S_S_PdS0_S_S__param_1,
	.param .u64 .ptr .align 1 _Z7kernel1PiS_S_S_S_PdS0_S_S__param_2,
	.param .u64 .ptr .align 1 _Z7kernel1PiS_S_S_S_PdS0_S_S__param_3,
	.param .u64 .ptr .align 1 _Z7kernel1PiS_S_S_S_PdS0_S_S__param_4,
	.param .u64 .ptr .align 1 _Z7kernel1PiS_S_S_S_PdS0_S_S__param_5,
	.param .u64 .ptr .align 1 _Z7kernel1PiS_S_S_S_PdS0_S_S__param_6,
	.param .u64 .ptr .align 1 _Z7kernel1PiS_S_S_S_PdS0_S_S__param_7,
	.param .u64 .ptr .align 1 _Z7kernel1PiS_S_S_S_PdS0_S_S__param_8
)
{
	.reg .pred 	%p<3>;
	.reg .b32 	%r<10>;
	.reg .b64 	%rd<30>;
	.reg .b64 	%fd<5>;

	ld.param.u64 	%rd8, [_Z7kernel1PiS_S_S_S_PdS0_S_S__param_0];
	ld.param.u64 	%rd1, [_Z7kernel1PiS_S_S_S_PdS0_S_S__param_1];
	ld.param.u64 	%rd2, [_Z7kernel1PiS_S_S_S_PdS0_S_S__param_3];
	ld.param.u64 	%rd3, [_Z7kernel1PiS_S_S_S_PdS0_S_S__param_4];
	ld.param.u64 	%rd4, [_Z7kernel1PiS_S_S_S_PdS0_S_S__param_5];
	ld.param.u64 	%rd5, [_Z7kernel1PiS_S_S_S_PdS0_S_S__param_6];
	ld.param.u64 	%rd6, [_Z7kernel1PiS_S_S_S_PdS0_S_S__param_7];
	ld.param.u64 	%rd7, [_Z7kernel1PiS_S_S_S_PdS0_S_S__param_8];
	cvta.to.global.u64 	%rd9, %rd8;
	mov.u32 	%r1, %ctaid.x;
	ld.global.u32 	%r3, [%rd9];
	setp.ge.s32 	%p1, %r1, %r3;
	@%p1 bra 	$L__BB1_3;
	cvta.to.global.u64 	%rd10, %rd1;
	mul.wide.u32 	%rd11, %r1, 4;
	add.s64 	%rd12, %rd10, %rd11;
	ld.global.u32 	%r4, [%rd12];
	mov.u32 	%r2, %tid.x;
	setp.ge.s32 	%p2, %r2, %r4;
	@%p2 bra 	$L__BB1_3;
	cvta.to.global.u64 	%rd13, %rd3;
	add.s64 	%rd15, %rd13, %rd11;
	ld.global.u32 	%r5, [%rd15];
	add.s32 	%r6, %r5, %r2;
	cvta.to.global.u64 	%rd16, %rd2;
	mul.wide.s32 	%rd17, %r6, 4;
	add.s64 	%rd18, %rd16, %rd17;
	ld.global.u32 	%r7, [%rd18];
	cvta.to.global.u64 	%rd19, %rd4;
	mul.wide.u32 	%rd20, %r1, 8;
	add.s64 	%rd21, %rd19, %rd20;
	cvta.to.global.u64 	%rd22, %rd7;
	mul.wide.s32 	%rd23, %r7, 4;
	add.s64 	%rd24, %rd22, %rd23;
	ld.global.u32 	%r8, [%rd24];
	cvta.to.global.u64 	%rd25, %rd5;
	mul.wide.s32 	%rd26, %r8, 8;
	add.s64 	%rd27, %rd25, %rd26;
	ld.global.f64 	%fd1, [%rd27];
	cvta.to.global.u64 	%rd28, %rd6;
	add.s64 	%rd29, %rd28, %rd23;
	ld.global.u32 	%r9, [%rd29];
	cvt.rn.f64.s32 	%fd2, %r9;
	div.rn.f64 	%fd3, %fd1, %fd2;
	atom.global.add.f64 	%fd4, [%rd21], %fd3;
$L__BB1_3:
	ret;

}
	// .globl	_Z7kernel2PiS_S_S_S_PdS0_S_S_S_
.visible .entry _Z7kernel2PiS_S_S_S_PdS0_S_S_S_(
	.param .u64 .ptr .align 1 _Z7kernel2PiS_S_S_S_PdS0_S_S_S__param_0,
	.param .u64 .ptr .align 1 _Z7kernel2PiS_S_S_S_PdS0_S_S_S__param_1,
	.param .u64 .ptr .align 1 _Z7kernel2PiS_S_S_S_PdS0_S_S_S__param_2,
	.param .u64 .ptr .align 1 _Z7kernel2PiS_S_S_S_PdS0_S_S_S__param_3,
	.param .u64 .ptr .align 1 _Z7kernel2PiS_S_S_S_PdS0_S_S_S__param_4,
	.param .u64 .ptr .align 1 _Z7kernel2PiS_S_S_S_PdS0_S_S_S__param_5,
	.param .u64 .ptr .align 1 _Z7kernel2PiS_S_S_S_PdS0_S_S_S__param_6,
	.param .u64 .ptr .align 1 _Z7kernel2PiS_S_S_S_PdS0_S_S_S__param_7,
	.param .u64 .ptr .align 1 _Z7kernel2PiS_S_S_S_PdS0_S_S_S__param_8,
	.param .u64 .ptr .align 1 _Z7kernel2PiS_S_S_S_PdS0_S_S_S__param_9
)
{
	.reg .pred 	%p<4>;
	.reg .b32 	%r<11>;
	.reg .b64 	%rd<34>;
	.reg .b64 	%fd<5>;

	ld.param.u64 	%rd9, [_Z7kernel2PiS_S_S_S_PdS0_S_S_S__param_0];
	ld.param.u64 	%rd1, [_Z7kernel2PiS_S_S_S_PdS0_S_S_S__param_1];
	ld.param.u64 	%rd2, [_Z7kernel2PiS_S_S_S_PdS0_S_S_S__param_3];
	ld.param.u64 	%rd3, [_Z7kernel2PiS_S_S_S_PdS0_S_S_S__param_4];
	ld.param.u64 	%rd4, [_Z7kernel2PiS_S_S_S_PdS0_S_S_S__param_5];
	ld.param.u64 	%rd5, [_Z7kernel2PiS_S_S_S_PdS0_S_S_S__param_6];
	ld.param.u64 	%rd6, [_Z7kernel2PiS_S_S_S_PdS0_S_S_S__param_7];
	ld.param.u64 	%rd7, [_Z7kernel2PiS_S_S_S_PdS0_S_S_S__param_8];
	ld.param.u64 	%rd8, [_Z7kernel2PiS_S_S_S_PdS0_S_S_S__param_9];
	cvta.to.global.u64 	%rd10, %rd9;
	mov.u32 	%r1, %ctaid.x;
	ld.global.u32 	%r3, [%rd10];
	setp.ge.s32 	%p1, %r1, %r3;
	@%p1 bra 	$L__BB2_4;
	cvta.to.global.u64 	%rd11, %rd8;
	mul.wide.u32 	%rd12, %r1, 4;
	add.s64 	%rd13, %rd11, %rd12;
	ld.global.u32 	%r4, [%rd13];
	setp.ne.s32 	%p2, %r4, 0;
	@%p2 bra 	$L__BB2_4;
	cvta.to.global.u64 	%rd14, %rd1;
	add.s64 	%rd16, %rd14, %rd12;
	ld.global.u32 	%r5, [%rd16];
	mov.u32 	%r2, %tid.x;
	setp.ge.s32 	%p3, %r2, %r5;
	@%p3 bra 	$L__BB2_4;
	cvta.to.global.u64 	%rd17, %rd3;
	add.s64 	%rd19, %rd17, %rd12;
	ld.global.u32 	%r6, [%rd19];
	add.s32 	%r7, %r6, %r2;
	cvta.to.global.u64 	%rd20, %rd2;
	mul.wide.s32 	%rd21, %r7, 4;
	add.s64 	%rd22, %rd20, %rd21;
	ld.global.u32 	%r8, [%rd22];
	cvta.to.global.u64 	%rd23, %rd4;
	mul.wide.u32 	%rd24, %r1, 8;
	add.s64 	%rd25, %rd23, %rd24;
	cvta.to.global.u64 	%rd26, %rd7;
	mul.wide.s32 	%rd27, %r8, 4;
	add.s64 	%rd28, %rd26, %rd27;
	ld.global.u32 	%r9, [%rd28];
	cvta.to.global.u64 	%rd29, %rd5;
	mul.wide.s32 	%rd30, %r9, 8;
	add.s64 	%rd31, %rd29, %rd30;
	ld.global.f64 	%fd1, [%rd31];
	cvta.to.global.u64 	%rd32, %rd6;
	add.s64 	%rd33, %rd32, %rd27;
	ld.global.u32 	%r10, [%rd33];
	cvt.rn.f64.s32 	%fd2, %r10;
	div.rn.f64 	%fd3, %fd1, %fd2;
	atom.global.add.f64 	%fd4, [%rd25], %fd3;
$L__BB2_4:
	ret;

}
	// .globl	_Z7kernel3PiS_S_S_S_PdS0_S_
.visible .entry _Z7kernel3PiS_S_S_S_PdS0_S_(
	.param .u64 .ptr .align 1 _Z7kernel3PiS_S_S_S_PdS0_S__param_0,
	.param .u64 .ptr .align 1 _Z7kernel3PiS_S_S_S_PdS0_S__param_1,
	.param .u64 .ptr .align 1 _Z7kernel3PiS_S_S_S_PdS0_S__param_2,
	.param .u64 .ptr .align 1 _Z7kernel3PiS_S_S_S_PdS0_S__param_3,
	.param .u64 .ptr .align 1 _Z7kernel3PiS_S_S_S_PdS0_S__param_4,
	.param .u64 .ptr .align 1 _Z7kernel3PiS_S_S_S_PdS0_S__param_5,
	.param .u64 .ptr .align 1 _Z7kernel3PiS_S_S_S_PdS0_S__param_6,
	.param .u64 .ptr .align 1 _Z7kernel3PiS_S_S_S_PdS0_S__param_7
)
{
	.reg .pred 	%p<3>;
	.reg .b32 	%r<9>;
	.reg .b64 	%rd<27>;
	.reg .b64 	%fd<5>;

	ld.param.u64 	%rd7, [_Z7kernel3PiS_S_S_S_PdS0_S__param_0];
	ld.param.u64 	%rd1, [_Z7kernel3PiS_S_S_S_PdS0_S__param_1];
	ld.param.u64 	%rd2, [_Z7kernel3PiS_S_S_S_PdS0_S__param_3];
	ld.param.u64 	%rd3, [_Z7kernel3PiS_S_S_S_PdS0_S__param_4];
	ld.param.u64 	%rd4, [_Z7kernel3PiS_S_S_S_PdS0_S__param_5];
	ld.param.u64 	%rd5, [_Z7kernel3PiS_S_S_S_PdS0_S__param_6];
	ld.param.u64 	%rd6, [_Z7kernel3PiS_S_S_S_PdS0_S__param_7];
	cvta.to.global.u64 	%rd8, %rd7;
	mov.u32 	%r1, %ctaid.x;
	ld.global.u32 	%r3, [%rd8];
	setp.ge.s32 	%p1, %r1, %r3;
	@%p1 bra 	$L__BB3_3;
	cvta.to.global.u64 	%rd9, %rd1;
	mul.wide.u32 	%rd10, %r1, 4;
	add.s64 	%rd11, %rd9, %rd10;
	ld.global.u32 	%r4, [%rd11];
	mov.u32 	%r2, %tid.x;
	setp.ge.s32 	%p2, %r2, %r4;
	@%p2 bra 	$L__BB3_3;
	cvta.to.global.u64 	%rd12, %rd3;
	add.s64 	%rd14, %rd12, %rd10;
	ld.global.u32 	%r5, [%rd14];
	add.s32 	%r6, %r5, %r2;
	cvta.to.global.u64 	%rd15, %rd2;
	mul.wide.s32 	%rd16, %r6, 4;
	add.s64 	%rd17, %rd15, %rd16;
	ld.global.u32 	%r7, [%rd17];
	cvta.to.global.u64 	%rd18, %rd4;
	mul.wide.u32 	%rd19, %r1, 8;
	add.s64 	%rd20, %rd18, %rd19;
	cvta.to.global.u64 	%rd21, %rd5;
	mul.wide.s32 	%rd22, %r7, 8;
	add.s64 	%rd23, %rd21, %rd22;
	ld.global.f64 	%fd1, [%rd23];
	cvta.to.global.u64 	%rd24, %rd6;
	mul.wide.s32 	%rd25, %r7, 4;
	add.s64 	%rd26, %rd24, %rd25;
	ld.global.u32 	%r8, [%rd26];
	cvt.rn.f64.s32 	%fd2, %r8;
	div.rn.f64 	%fd3, %fd1, %fd2;
	atom.global.add.f64 	%fd4, [%rd20], %fd3;
$L__BB3_3:
	ret;

}
	// .globl	_Z7kernel4PiS_S_S_S_PdS0_S_S_
.visible .entry _Z7kernel4PiS_S_S_S_PdS0_S_S_(
	.param .u64 .ptr .align 1 _Z7kernel4PiS_S_S_S_PdS0_S_S__param_0,
	.param .u64 .ptr .align 1 _Z7kernel4PiS_S_S_S_PdS0_S_S__param_1,
	.param .u64 .ptr .align 1 _Z7kernel4PiS_S_S_S_PdS0_S_S__param_2,
	.param .u64 .ptr .align 1 _Z7kernel4PiS_S_S_S_PdS0_S_S__param_3,
	.param .u64 .ptr .align 1 _Z7kernel4PiS_S_S_S_PdS0_S_S__param_4,
	.param .u64 .ptr .align 1 _Z7kernel4PiS_S_S_S_PdS0_S_S__param_5,
	.param .u64 .ptr .align 1 _Z7kernel4PiS_S_S_S_PdS0_S_S__param_6,
	.param .u64 .ptr .align 1 _Z7kernel4PiS_S_S_S_PdS0_S_S__param_7,
	.param .u64 .ptr .align 1 _Z7kernel4PiS_S_S_S_PdS0_S_S__param_8
)
{
	.reg .pred 	%p<4>;
	.reg .b32 	%r<10>;
	.reg .b64 	%rd<31>;
	.reg .b64 	%fd<5>;

	ld.param.u64 	%rd8, [_Z7kernel4PiS_S_S_S_PdS0_S_S__param_0];
	ld.param.u64 	%rd1, [_Z7kernel4PiS_S_S_S_PdS0_S_S__param_1];
	ld.param.u64 	%rd2, [_Z7kernel4PiS_S_S_S_PdS0_S_S__param_3];
	ld.param.u64 	%rd3, [_Z7kernel4PiS_S_S_S_PdS0_S_S__param_4];
	ld.param.u64 	%rd4, [_Z7kernel4PiS_S_S_S_PdS0_S_S__param_5];
	ld.param.u64 	%rd5, [_Z7kernel4PiS_S_S_S_PdS0_S_S__param_6];
	ld.param.u64 	%rd6, [_Z7kernel4PiS_S_S_S_PdS0_S_S__param_7];
	ld.param.u64 	%rd7, [_Z7kernel4PiS_S_S_S_PdS0_S_S__param_8];
	cvta.to.global.u64 	%rd9, %rd8;
	mov.u32 	%r1, %ctaid.x;
	ld.global.u32 	%r3, [%rd9];
	setp.ge.s32 	%p1, %r1, %r3;
	@%p1 bra 	$L__BB4_4;
	cvta.to.global.u64 	%rd10, %rd7;
	mul.wide.u32 	%rd11, %r1, 4;
	add.s64 	%rd12, %rd10, %rd11;
	ld.global.u32 	%r4, [%rd12];
	setp.ne.s32 	%p2, %r4, 0;
	@%p2 bra 	$L__BB4_4;
	cvta.to.global.u64 	%rd13, %rd1;
	add.s64 	%rd15, %rd13, %rd11;
	ld.global.u32 	%r5, [%rd15];
	mov.u32 	%r2, %tid.x;
	setp.ge.s32 	%p3, %r2, %r5;
	@%p3 bra 	$L__BB4_4;
	cvta.to.global.u64 	%rd16, %rd3;
	add.s64 	%rd18, %rd16, %rd11;
	ld.global.u32 	%r6, [%rd18];
	add.s32 	%r7, %r6, %r2;
	cvta.to.global.u64 	%rd19, %rd2;
	mul.wide.s32 	%rd20, %r7, 4;
	add.s64 	%rd21, %rd19, %rd20;
	ld.global.u32 	%r8, [%rd21];
	cvta.to.global.u64 	%rd22, %rd4;
	mul.wide.u32 	%rd23, %r1, 8;
	add.s64 	%rd24, %rd22, %rd23;
	cvta.to.global.u64 	%rd25, %rd5;
	mul.wide.s32 	%rd26, %r8, 8;
	add.s64 	%rd27, %rd25, %rd26;
	ld.global.f64 	%fd1, [%rd27];
	cvta.to.global.u64 	%rd28, %rd6;
	mul.wide.s32 	%rd29, %r8, 4;
	add.s64 	%rd30, %rd28, %rd29;
	ld.global.u32 	%r9, [%rd30];
	cvt.rn.f64.s32 	%fd2, %r9;
	div.rn.f64 	%fd3, %fd1, %fd2;
	atom.global.add.f64 	%fd4, [%rd24], %fd3;
$L__BB4_4:
	ret;

}
	// .globl	_Z6updatePdPi
.visible .entry _Z6updatePdPi(
	.param .u64 .ptr .align 1 _Z6updatePdPi_param_0,
	.param .u64 .ptr .align 1 _Z6updatePdPi_param_1
)
{
	.local .align 8 .b8 	__local_depot5[8];
	.reg .b64 	%SP;
	.reg .b64 	%SPL;
	.reg .pred 	%p<4>;
	.reg .b32 	%r<20>;
	.reg .b64 	%rd<12>;
	.reg .b64 	%fd<3>;

	mov.u64 	%SPL, __local_depot5;
	cvta.local.u64 	%SP, %SPL;
	ld.param.u64 	%rd4, [_Z6updatePdPi_param_0];
	ld.param.u64 	%rd5, [_Z6updatePdPi_param_1];
	cvta.to.global.u64 	%rd1, %rd5;
	ld.global.u32 	%r19, [%rd1];
	setp.lt.s32 	%p1, %r19, 1;
	@%p1 bra 	$L__BB5_5;
	mov.u32 	%r11, %ntid.x;
	mov.u32 	%r12, %nctaid.x;
	mul.lo.s32 	%r2, %r11, %r12;
	mov.u32 	%r13, %tid.x;
	mov.u32 	%r14, %ctaid.x;
	mad.lo.s32 	%r3, %r14, %r11, %r13;
	add.u64 	%rd6, %SP, 0;
	add.u64 	%rd2, %SPL, 0;
	cvta.to.global.u64 	%rd3, %rd4;
	mov.b32 	%r18, 0;
	mov.u64 	%rd9, $str;
$L__BB5_2:
	add.s32 	%r6, %r3, %r18;
	setp.ge.s32 	%p2, %r6, %r19;
	@%p2 bra 	$L__BB5_4;
	mul.wide.s32 	%rd7, %r6, 8;
	add.s64 	%rd8, %rd3, %rd7;
	ld.global.f64 	%fd1, [%rd8];
	mul.f64 	%fd2, %fd1, 0d3FEB333333333333;
	st.global.f64 	[%rd8], %fd2;
	st.local.f64 	[%rd2], %fd2;
	cvta.global.u64 	%rd10, %rd9;
	{ // callseq 0, 0
	.param .b64 param0;
	st.param.b64 	[param0], %rd10;
	.param .b64 param1;
	st.param.b64 	[param1], %rd6;
	.param .b32 retval0;
	call.uni (retval0), 
	vprintf, 
	(
	param0, 
	param1
	);
	ld.param.b32 	%r15, [retval0];
	} // callseq 0
	ld.global.u32 	%r19, [%rd1];
$L__BB5_4:
	add.s32 	%r18, %r18, %r2;
	setp.lt.s32 	%p3, %r18, %r19;
	@%p3 bra 	$L__BB5_2;
$L__BB5_5:
	ret;

}


// ===== COMPILED SASS (sm_100) =====

	.target	sm_100

	.elftype	@"ET_EXEC"


//--------------------- .note.nv.tkinfo           --------------------------
	.section	.note.nv.tkinfo,"",@"SHT_NOTE"
	.sectionflags	@"SHF_NOTE_NV_TKINFO"
	.tkinfo
        /*0018*/ 	.word	0x00000002
        /*0030*/ 	.string	""
        /*0030*/ 	.string	"ptxas"
        /*0030*/ 	.string	"Cuda compilation tools, release 13.0, V13.0.88"
        /*0030*/ 	.string	"Build cuda_13.0.r13.0/compiler.36424714_0"
        /*0030*/ 	.string	"-arch sm_100 -m 64 "



//--------------------- .note.nv.cuinfo           --------------------------
	.section	.note.nv.cuinfo,"",@"SHT_NOTE"
	.sectionflags	@"SHF_NOTE_NV_CUINFO"
        /*0018*/ 	.short	0x0002
        /*001a*/ 	.short	0x0064
        /*001c*/ 	.short	0x0082
	.zero		2


//--------------------- .nv.info                  --------------------------
	.section	.nv.info,"",@"SHT_CUDA_INFO"
	.align	4


	//----- nvinfo : EIATTR_REGCOUNT
	.align		4
        /*0000*/ 	.byte	0x04, 0x2f
        /*0002*/ 	.short	(.L_2 - .L_1)
	.align		4
.L_1:
        /*0004*/ 	.word	index@(_Z6kernelPiS_S_S_S_PdS0_S_S_S_S_S_)
        /*0008*/ 	.word	0x0000001a


	//----- nvinfo : EIATTR_FRAME_SIZE
	.align		4
.L_2:
        /*000c*/ 	.byte	0x04, 0x11
        /*000e*/ 	.short	(.L_4 - .L_3)
	.align		4
.L_3:
        /*0010*/ 	.word	index@($__internal_4_$__cuda_sm20_div_rn_f64_full)
        /*0014*/ 	.word	0x00000000


	//----- nvinfo : EIATTR_FRAME_SIZE
	.align		4
.L_4:
        /*0018*/ 	.byte	0x04, 0x11
        /*001a*/ 	.short	(.L_6 - .L_5)
	.align		4
.L_5:
        /*001c*/ 	.word	index@(_Z6kernelPiS_S_S_S_PdS0_S_S_S_S_S_)
        /*0020*/ 	.word	0x00000000


	//----- nvinfo : EIATTR_REGCOUNT
	.align		4
.L_6:
        /*0024*/ 	.byte	0x04, 0x2f
        /*0026*/ 	.short	(.L_8 - .L_7)
	.align		4
.L_7:
        /*0028*/ 	.word	index@(_Z7kernel1PiS_S_S_S_PdS0_S_S_)
        /*002c*/ 	.word	0x0000001a


	//----- nvinfo : EIATTR_FRAME_SIZE
	.align		4
.L_8:
        /*0030*/ 	.byte	0x04, 0x11
        /*0032*/ 	.short	(.L_10 - .L_9)
	.align		4
.L_9:
        /*0034*/ 	.word	index@($__internal_3_$__cuda_sm20_div_rn_f64_full)
        /*0038*/ 	.word	0x00000000


	//----- nvinfo : EIATTR_FRAME_SIZE
	.align		4
.L_10:
        /*003c*/ 	.byte	0x04, 0x11
        /*003e*/ 	.short	(.L_12 - .L_11)
	.align		4
.L_11:
        /*0040*/ 	.word	index@(_Z7kernel1PiS_S_S_S_PdS0_S_S_)
        /*0044*/ 	.word	0x00000000


	//----- nvinfo : EIATTR_REGCOUNT
	.align		4
.L_12:
        /*0048*/ 	.byte	0x04, 0x2f
        /*004a*/ 	.short	(.L_14 - .L_13)
	.align		4
.L_13:
        /*004c*/ 	.word	index@(_Z7kernel2PiS_S_S_S_PdS0_S_S_S_)
        /*0050*/ 	.word	0x0000001a


	//----- nvinfo : EIATTR_FRAME_SIZE
	.align		4
.L_14:
        /*0054*/ 	.byte	0x04, 0x11
        /*0056*/ 	.short	(.L_16 - .L_15)
	.align		4
.L_15:
        /*0058*/ 	.word	index@($__internal_2_$__cuda_sm20_div_rn_f64_full)
        /*005c*/ 	.word	0x00000000


	//----- nvinfo : EIATTR_FRAME_SIZE
	.align		4
.L_16:
        /*0060*/ 	.byte	0x04, 0x11
        /*0062*/ 	.short	(.L_18 - .L_17)
	.align		4
.L_17:
        /*0064*/ 	.word	index@(_Z7kernel2PiS_S_S_S_PdS0_S_S_S_)
        /*0068*/ 	.word	0x00000000


	//----- nvinfo : EIATTR_REGCOUNT
	.align		4
.L_18:
        /*006c*/ 	.byte	0x04, 0x2f
        /*006e*/ 	.short	(.L_20 - .L_19)
	.align		4
.L_19:
        /*0070*/ 	.word	index@(_Z7kernel3PiS_S_S_S_PdS0_S_)
        /*0074*/ 	.word	0x0000001a


	//----- nvinfo : EIATTR_FRAME_SIZE
	.align		4
.L_20:
        /*0078*/ 	.byte	0x04, 0x11
        /*007a*/ 	.short	(.L_22 - .L_21)
	.align		4
.L_21:
        /*007c*/ 	.word	index@($__internal_1_$__cuda_sm20_div_rn_f64_full)
        /*0080*/ 	.word	0x00000000


	//----- nvinfo : EIATTR_FRAME_SIZE
	.align		4
.L_22:
        /*0084*/ 	.byte	0x04, 0x11
        /*0086*/ 	.short	(.L_24 - .L_23)
	.align		4
.L_23:
        /*0088*/ 	.word	index@(_Z7kernel3PiS_S_S_S_PdS0_S_)
        /*008c*/ 	.word	0x00000000


	//----- nvinfo : EIATTR_REGCOUNT
	.align		4
.L_24:
        /*0090*/ 	.byte	0x04, 0x2f
        /*0092*/ 	.short	(.L_26 - .L_25)
	.align		4
.L_25:
        /*0094*/ 	.word	index@(_Z7kernel4PiS_S_S_S_PdS0_S_S_)
        /*0098*/ 	.word	0x0000001a


	//----- nvinfo : EIATTR_FRAME_SIZE
	.align		4
.L_26:
        /*009c*/ 	.byte	0x04, 0x11
        /*009e*/ 	.short	(.L_28 - .L_27)
	.align		4
.L_27:
        /*00a0*/ 	.word	index@($__internal_0_$__cuda_sm20_div_rn_f64_full)
        /*00a4*/ 	.word	0x00000000


	//----- nvinfo : EIATTR_FRAME_SIZE
	.align		4
.L_28:
        /*00a8*/ 	.byte	0x04, 0x11
        /*00aa*/ 	.short	(.L_30 - .L_29)
	.align		4
.L_29:
        /*00ac*/ 	.word	index@(_Z7kernel4PiS_S_S_S_PdS0_S_S_)
        /*00b0*/ 	.word	0x00000000


	//----- nvinfo : EIATTR_REGCOUNT
	.align		4
.L_30:
        /*00b4*/ 	.byte	0x04, 0x2f
        /*00b6*/ 	.short	(.L_32 - .L_31)
	.align		4
.L_31:
        /*00b8*/ 	.word	index@(_Z6updatePdPi)
        /*00bc*/ 	.word	0x00000018


	//----- nvinfo : EIATTR_FRAME_SIZE
	.align		4
.L_32:
        /*00c0*/ 	.byte	0x04, 0x11
        /*00c2*/ 	.short	(.L_34 - .L_33)
	.align		4
.L_33:
        /*00c4*/ 	.word	index@(_Z6updatePdPi)
        /*00c8*/ 	.word	0x00000008


	//----- nvinfo : EIATTR_MIN_STACK_SIZE
	.align		4
.L_34:
        /*00cc*/ 	.byte	0x04, 0x12
        /*00ce*/ 	.short	(.L_36 - .L_35)
	.align		4
.L_35:
        /*00d0*/ 	.word	index@(_Z6updatePdPi)
        /*00d4*/ 	.word	0x00000008


	//----- nvinfo : EIATTR_MIN_STACK_SIZE
	.align		4
.L_36:
        /*00d8*/ 	.byte	0x04, 0x12
        /*00da*/ 	.short	(.L_38 - .L_37)
	.align		4
.L_37:
        /*00dc*/ 	.word	index@(_Z7kernel4PiS_S_S_S_PdS0_S_S_)
        /*00e0*/ 	.word	0x00000000


	//----- nvinfo : EIATTR_MIN_STACK_SIZE
	.align		4
.L_38:
        /*00e4*/ 	.byte	0x04, 0x12
        /*00e6*/ 	.short	(.L_40 - .L_39)
	.align		4
.L_39:
        /*00e8*/ 	.word	index@(_Z7kernel3PiS_S_S_S_PdS0_S_)
        /*00ec*/ 	.word	0x00000000


	//----- nvinfo : EIATTR_MIN_STACK_SIZE
	.align		4
.L_40:
        /*00f0*/ 	.byte	0x04, 0x12
        /*00f2*/ 	.short	(.L_42 - .L_41)
	.align		4
.L_41:
        /*00f4*/ 	.word	index@(_Z7kernel2PiS_S_S_S_PdS0_S_S_S_)
        /*00f8*/ 	.word	0x00000000


	//----- nvinfo : EIATTR_MIN_STACK_SIZE
	.align		4
.L_42:
        /*00fc*/ 	.byte	0x04, 0x12
        /*00fe*/ 	.short	(.L_44 - .L_43)
	.align		4
.L_43:
        /*0100*/ 	.word	index@(_Z7kernel1PiS_S_S_S_PdS0_S_S_)
        /*0104*/ 	.word	0x00000000


	//----- nvinfo : EIATTR_MIN_STACK_SIZE
	.align		4
.L_44:
        /*0108*/ 	.byte	0x04, 0x12
        /*010a*/ 	.short	(.L_46 - .L_45)
	.align		4
.L_45:
        /*010c*/ 	.word	index@(_Z6kernelPiS_S_S_S_PdS0_S_S_S_S_S_)
        /*0110*/ 	.word	0x00000000
.L_46:


//--------------------- .nv.compat                --------------------------
	.section	.nv.compat,"",@"SHT_CUDA_COMPAT_INFO"
	.align	4
        /*0000*/ 	.byte	0x02, 0x09, 0x00, 0x00, 0x02, 0x02, 0x01, 0x00, 0x02, 0x05, 0x05, 0x00, 0x03, 0x07, 0x01, 0x01
        /*0010*/ 	.byte	0x02, 0x03, 0x00, 0x00, 0x02, 0x06, 0x01, 0x00, 0x04, 0x0b, 0x08, 0x00, 0x01, 0x00, 0x00, 0x00
        /*0020*/ 	.byte	0x00, 0x00, 0x00, 0x00


//--------------------- .nv.info._Z6updatePdPi    --------------------------
	.section	.nv.info._Z6updatePdPi,"",@"SHT_CUDA_INFO"
	.sectionflags	@""
	.align	4


	//----- nvinfo : EIATTR_CUDA_API_VERSION
	.align		4
        /*0000*/ 	.byte	0x04, 0x37
        /*0002*/ 	.short	(.L_48 - .L_47)
.L_47:
        /*0004*/ 	.word	0x00000082


	//----- nvinfo : EIATTR_KPARAM_INFO
	.align		4
.L_48:
        /*0008*/ 	.byte	0x04, 0x17
        /*000a*/ 	.short	(.L_50 - .L_49)
.L_49:
        /*000c*/ 	.word	0x00000000
        /*0010*/ 	.short	0x0001
        /*0012*/ 	.short	0x0008
        /*0014*/ 	.byte	0x00, 0xf5, 0x21, 0x00


	//----- nvinfo : EIATTR_KPARAM_INFO
	.align		4
.L_50:
        /*0018*/ 	.byte	0x04, 0x17
        /*001a*/ 	.short	(.L_52 - .L_51)
.L_51:
        /*001c*/ 	.word	0x00000000
        /*0020*/ 	.short	0x0000
        /*0022*/ 	.short	0x0000
        /*0024*/ 	.byte	0x00, 0xf5, 0x21, 0x00


	//----- nvinfo : EIATTR_SPARSE_MMA_MASK
	.align		4
.L_52:
        /*0028*/ 	.byte	0x03, 0x50
        /*002a*/ 	.short	0x0000


	//----- nvinfo : EIATTR_MAXREG_COUNT
	.align		4
        /*002c*/ 	.byte	0x03, 0x1b
        /*002e*/ 	.short	0x00ff


	//----- nvinfo : EIATTR_EXTERNS
	.align		4
        /*0030*/ 	.byte	0x04, 0x0f
        /*0032*/ 	.short	(.L_54 - .L_53)


	//   ....[0]....
	.align		4
.L_53:
        /*0034*/ 	.word	index@(vprintf)


	//----- nvinfo : EIATTR_MERCURY_ISA_VERSION
	.align		4
.L_54:
        /*0038*/ 	.byte	0x03, 0x5f
        /*003a*/ 	.short	0x0101


	//----- nvinfo : EIATTR_VRC_CTA_INIT_COUNT
	.align		4
        /*003c*/ 	.byte	0x02, 0x4a
	.zero		1
	.zero		1


	//----- nvinfo : EIATTR_SYSCALL_OFFSETS
	.align		4
        /*0040*/ 	.byte	0x04, 0x46
        /*0042*/ 	.short	(.L_56 - .L_55)


	//   ....[0]....
.L_55:
        /*0044*/ 	.word	0x00000260


	//----- nvinfo : EIATTR_EXIT_INSTR_OFFSETS
	.align		4
.L_56:
        /*0048*/ 	.byte	0x04, 0x1c
        /*004a*/ 	.short	(.L_58 - .L_57)


	//   ....[0]....
.L_57:
        /*004c*/ 	.word	0x00000080


	//   ....[1]....
        /*0050*/ 	.word	0x000002d0


	//----- nvinfo : EIATTR_CRS_STACK_SIZE
	.align		4
.L_58:
        /*0054*/ 	.byte	0x04, 0x1e
        /*0056*/ 	.short	(.L_60 - .L_59)
.L_59:
        /*0058*/ 	.word	0x00000000


	//----- nvinfo : EIATTR_CBANK_PARAM_SIZE
	.align		4
.L_60:
        /*005c*/ 	.byte	0x03, 0x19
        /*005e*/ 	.short	0x0010


	//----- nvinfo : EIATTR_PARAM_CBANK
	.align		4
        /*0060*/ 	.byte	0x04, 0x0a
        /*0062*/ 	.short	(.L_62 - .L_61)
	.align		4
.L_61:
        /*0064*/ 	.word	index@(.nv.constant0._Z6updatePdPi)
        /*0068*/ 	.short	0x0380
        /*006a*/ 	.short	0x0010


	//----- nvinfo : EIATTR_SW_WAR
	.align		4
.L_62:
        /*006c*/ 	.byte	0x04, 0x36
        /*006e*/ 	.short	(.L_64 - .L_63)
.L_63:
        /*0070*/ 	.word	0x00000008
.L_64:


//--------------------- .nv.info._Z7kernel4PiS_S_S_S_PdS0_S_S_ --------------------------
	.section	.nv.info._Z7kernel4PiS_S_S_S_PdS0_S_S_,"",@"SHT_CUDA_INFO"
	.sectionflags	@""
	.align	4


	//----- nvinfo : EIATTR_CUDA_API_VERSION
	.align		4
        /*0000*/ 	.byte	0x04, 0x37
        /*0002*/ 	.short	(.L_66 - .L_65)
.L_65:
        /*0004*/ 	.word	0x00000082


	//----- nvinfo : EIATTR_KPARAM_INFO
	.align		4
.L_66:
        /*0008*/ 	.byte	0x04, 0x17
        /*000a*/ 	.short	(.L_68 - .L_67)
.L_67:
        /*000c*/ 	.word	0x00000000
        /*0010*/ 	.short	0x0008
        /*0012*/ 	.short	0x0040
        /*0014*/ 	.byte	0x00, 0xf5, 0x21, 0x00


	//----- nvinfo : EIATTR_KPARAM_INFO
	.align		4
.L_68:
        /*0018*/ 	.byte	0x04, 0x17
        /*001a*/ 	.short	(.L_70 - .L_69)
.L_69:
        /*001c*/ 	.word	0x00000000
        /*0020*/ 	.short	0x0007
        /*0022*/ 	.short	0x0038
        /*0024*/ 	.byte	0x00, 0xf5, 0x21, 0x00


	//----- nvinfo : EIATTR_KPARAM_INFO
	.align		4
.L_70:
        /*0028*/ 	.byte	0x04, 0x17
        /*002a*/ 	.short	(.L_72 - .L_71)
.L_71:
        /*002c*/ 	.word	0x00000000
        /*0030*/ 	.short	0x0006
        /*0032*/ 	.short	0x0030
        /*0034*/ 	.byte	0x00, 0xf5, 0x21, 0x00


	//----- nvinfo : EIATTR_KPARAM_INFO
	.align		4
.L_72:
        /*0038*/ 	.byte	0x04, 0x17
        /*003a*/ 	.short	(.L_74 - .L_73)
.L_73:
        /*003c*/ 	.word	0x00000000
        /*0040*/ 	.short	0x0005
        /*0042*/ 	.short	0x0028
        /*0044*/ 	.byte	0x00, 0xf5, 0x21, 0x00


	//----- nvinfo : EIATTR_KPARAM_INFO
	.align		4
.L_74:
        /*0048*/ 	.byte	0x04, 0x17
        /*004a*/ 	.short	(.L_76 - .L_75)
.L_75:
        /*004c*/ 	.word	0x00000000
        /*0050*/ 	.short	0x0004
        /*0052*/ 	.short	0x0020
        /*0054*/ 	.byte	0x00, 0xf5, 0x21, 0x00


	//----- nvinfo : EIATTR_KPARAM_INFO
	.align		4
.L_76:
        /*0058*/ 	.byte	0x04, 0x17
        /*005a*/ 	.short	(.L_78 - .L_77)
.L_77:
        /*005c*/ 	.word	0x00000000
        /*0060*/ 	.short	0x0003
        /*0062*/ 	.short	0x0018
        /*0064*/ 	.byte	0x00, 0xf5, 0x21, 0x00


	//----- nvinfo : EIATTR_KPARAM_INFO
	.align		4
.L_78:
        /*0068*/ 	.byte	0x04, 0x17
        /*006a*/ 	.short	(.L_80 - .L_79)
.L_79:
        /*006c*/ 	.word	0x00000000
        /*0070*/ 	.short	0x0002
        /*0072*/ 	.short	0x0010
        /*0074*/ 	.byte	0x00, 0xf5, 0x21, 0x00


	//----- nvinfo : EIATTR_KPARAM_INFO
	.align		4
.L_80:
        /*0078*/ 	.byte	0x04, 0x17
        /*007a*/ 	.short	(.L_82 - .L_81)
.L_81:
        /*007c*/ 	.word	0x00000000
        /*0080*/ 	.short	0x0001
        /*0082*/ 	.short	0x0008
        /*0084*/ 	.byte	0x00, 0xf5, 0x21, 0x00


	//----- nvinfo : EIATTR_KPARAM_INFO
	.align		4
.L_82:
        /*0088*/ 	.byte	0x04, 0x17
        /*008a*/ 	.short	(.L_84 - .L_83)
.L_83:
        /*008c*/ 	.word	0x00000000
        /*0090*/ 	.short	0x0000
        /*0092*/ 	.short	0x0000
        /*0094*/ 	.byte	0x00, 0xf5, 0x21, 0x00


	//----- nvinfo : EIATTR_SPARSE_MMA_MASK
	.align		4
.L_84:
        /*0098*/ 	.byte	0x03, 0x50
        /*009a*/ 	.short	0x0000


	//----- nvinfo : EIATTR_MAXREG_COUNT
	.align		4
        /*009c*/ 	.byte	0x03, 0x1b
        /*009e*/ 	.short	0x00ff


	//----- nvinfo : EIATTR_MERCURY_ISA_VERSION
	.align		4
        /*00a0*/ 	.byte	0x03, 0x5f
        /*00a2*/ 	.short	0x0101


	//----- nvinfo : EIATTR_VRC_CTA_INIT_COUNT
	.align		4
        /*00a4*/ 	.byte	0x02, 0x4a
	.zero		1
	.zero		1


	//----- nvinfo : EIATTR_EXIT_INSTR_OFFSETS
	.align		4
        /*00a8*/ 	.byte	0x04, 0x1c
        /*00aa*/ 	.short	(.L_86 - .L_85)


	//   ....[0]....
.L_85:
        /*00ac*/ 	.word	0x00000060


	//   ....[1]....
        /*00b0*/ 	.word	0x000000b0


	//   ....[2]....
        /*00b4*/ 	.word	0x00000110


	//   ....[3]....
        /*00b8*/ 	.word	0x00000370


	//----- nvinfo : EIATTR_CRS_STACK_SIZE
	.align		4
.L_86:
        /*00bc*/ 	.byte	0x04, 0x1e
        /*00be*/ 	.short	(.L_88 - .L_87)
.L_87:
        /*00c0*/ 	.word	0x00000000


	//----- nvinfo : EIATTR_CBANK_PARAM_SIZE
	.align		4
.L_88:
        /*00c4*/ 	.byte	0x03, 0x19
        /*00c6*/ 	.short	0x0048


	//----- nvinfo : EIATTR_PARAM_CBANK
	.align		4
        /*00c8*/ 	.byte	0x04, 0x0a
        /*00ca*/ 	.short	(.L_90 - .L_89)
	.align		4
.L_89:
        /*00cc*/ 	.word	index@(.nv.constant0._Z7kernel4PiS_S_S_S_PdS0_S_S_)
        /*00d0*/ 	.short	0x0380
        /*00d2*/ 	.short	0x0048


	//----- nvinfo : EIATTR_SW_WAR
	.align		4
.L_90:
        /*00d4*/ 	.byte	0x04, 0x36
        /*00d6*/ 	.short	(.L_92 - .L_91)
.L_91:
        /*00d8*/ 	.word	0x00000008
.L_92:


//--------------------- .nv.info._Z7kernel3PiS_S_S_S_PdS0_S_ --------------------------
	.section	.nv.info._Z7kernel3PiS_S_S_S_PdS0_S_,"",@"SHT_CUDA_INFO"
	.sectionflags	@""
	.align	4


	//----- nvinfo : EIATTR_CUDA_API_VERSION
	.align		4
        /*0000*/ 	.byte	0x04, 0x37
        /*0002*/ 	.short	(.L_94 - .L_93)
.L_93:
        /*0004*/ 	.word	0x00000082


	//----- nvinfo : EIATTR_KPARAM_INFO
	.align		4
.L_94:
        /*0008*/ 	.byte	0x04, 0x17
        /*000a*/ 	.short	(.L_96 - .L_95)
.L_95:
        /*000c*/ 	.word	0x00000000
        /*0010*/ 	.short	0x0007
        /*0012*/ 	.short	0x0038
        /*0014*/ 	.byte	0x00, 0xf5, 0x21, 0x00


	//----- nvinfo : EIATTR_KPARAM_INFO
	.align		4
.L_96:
        /*0018*/ 	.byte	0x04, 0x17
        /*001a*/ 	.short	(.L_98 - .L_97)
.L_97:
        /*001c*/ 	.word	0x00000000
        /*0020*/ 	.short	0x0006
        /*0022*/ 	.short	0x0030
        /*0024*/ 	.byte	0x00, 0xf5, 0x21, 0x00


	//----- nvinfo : EIATTR_KPARAM_INFO
	.align		4
.L_98:
        /*0028*/ 	.byte	0x04, 0x17
        /*002a*/ 	.short	(.L_100 - .L_99)
.L_99:
        /*002c*/ 	.word	0x00000000
        /*0030*/ 	.short	0x0005
        /*0032*/ 	.short	0x0028
        /*0034*/ 	.byte	0x00, 0xf5, 0x21, 0x00


	//----- nvinfo : EIATTR_KPARAM_INFO
	.align		4
.L_100:
        /*0038*/ 	.byte	0x04, 0x17
        /*003a*/ 	.short	(.L_102 - .L_101)
.L_101:
        /*003c*/ 	.word	0x00000000
        /*0040*/ 	.short	0x0004
        /*0042*/ 	.short	0x0020
        /*0044*/ 	.byte	0x00, 0xf5, 0x21, 0x00


	//----- nvinfo : EIATTR_KPARAM_INFO
	.align		4
.L_102:
        /*0048*/ 	.byte	0x04, 0x17
        /*004a*/ 	.short	(.L_104 - .L_103)
.L_103:
        /*004c*/ 	.word	0x00000000
        /*0050*/ 	.short	0x0003
        /*0052*/ 	.short	0x0018
        /*0054*/ 	.byte	0x00, 0xf5, 0x21, 0x00


	//----- nvinfo : EIATTR_KPARAM_INFO
	.align		4
.L_104:
        /*0058*/ 	.byte	0x04, 0x17
        /*005a*/ 	.short	(.L_106 - .L_105)
.L_105:
        /*005c*/ 	.word	0x00000000
        /*0060*/ 	.short	0x0002
        /*0062*/ 	.short	0x0010
        /*0064*/ 	.byte	0x00, 0xf5, 0x21, 0x00


	//----- nvinfo : EIATTR_KPARAM_INFO
	.align		4
.L_106:
        /*0068*/ 	.byte	0x04, 0x17
        /*006a*/ 	.short	(.L_108 - .L_107)
.L_107:
        /*006c*/ 	.word	0x00000000
        /*0070*/ 	.short	0x0001
        /*0072*/ 	.short	0x0008
        /*0074*/ 	.byte	0x00, 0xf5, 0x21, 0x00


	//----- nvinfo : EIATTR_KPARAM_INFO
	.align		4
.L_108:
        /*0078*/ 	.byte	0x04, 0x17
        /*007a*/ 	.short	(.L_110 - .L_109)
.L_109:
        /*007c*/ 	.word	0x00000000
        /*0080*/ 	.short	0x0000
        /*0082*/ 	.short	0x0000
        /*0084*/ 	.byte	0x00, 0xf5, 0x21, 0x00


	//----- nvinfo : EIATTR_SPARSE_MMA_MASK
	.align		4
.L_110:
        /*0088*/ 	.byte	0x03, 0x50
        /*008a*/ 	.short	0x0000


	//----- nvinfo : EIATTR_MAXREG_COUNT
	.align		4
        /*008c*/ 	.byte	0x03, 0x1b
        /*008e*/ 	.short	0x00ff


	//----- nvinfo : EIATTR_MERCURY_ISA_VERSION
	.align		4
        /*0090*/ 	.byte	0x03, 0x5f
        /*0092*/ 	.short	0x0101


	//----- nvinfo : EIATTR_VRC_CTA_INIT_COUNT
	.align		4
        /*0094*/ 	.byte	0x02, 0x4a
	.zero		1
	.zero		1


	//----- nvinfo : EIATTR_EXIT_INSTR_OFFSETS
	.align		4
        /*0098*/ 	.byte	0x04, 0x1c
        /*009a*/ 	.short	(.L_112 - .L_111)


	//   ....[0]....
.L_111:
        /*009c*/ 	.word	0x00000060


	//   ....[1]....
        /*00a0*/ 	.word	0x000000c0


	//   ....[2]....
        /*00a4*/ 	.word	0x00000320


	//----- nvinfo : EIATTR_CRS_STACK_SIZE
	.align		4
.L_112:
        /*00a8*/ 	.byte	0x04, 0x1e
        /*00aa*/ 	.short	(.L_114 - .L_113)
.L_113:
        /*00ac*/ 	.word	0x00000000


	//----- nvinfo : EIATTR_CBANK_PARAM_SIZE
	.align		4
.L_114:
        /*00b0*/ 	.byte	0x03, 0x19
        /*00b2*/ 	.short	0x0040


	//----- nvinfo : EIATTR_PARAM_CBANK
	.align		4
        /*00b4*/ 	.byte	0x04, 0x0a
        /*00b6*/ 	.short	(.L_116 - .L_115)
	.align		4
.L_115:
        /*00b8*/ 	.word	index@(.nv.constant0._Z7kernel3PiS_S_S_S_PdS0_S_)
        /*00bc*/ 	.short	0x0380
        /*00be*/ 	.short	0x0040


	//----- nvinfo : EIATTR_SW_WAR
	.align		4
.L_116:
        /*00c0*/ 	.byte	0x04, 0x36
        /*00c2*/ 	.short	(.L_118 - .L_117)
.L_117:
        /*00c4*/ 	.word	0x00000008
.L_118:


//--------------------- .nv.info._Z7kernel2PiS_S_S_S_PdS0_S_S_S_ --------------------------
	.section	.nv.info._Z7kernel2PiS_S_S_S_PdS0_S_S_S_,"",@"SHT_CUDA_INFO"
	.sectionflags	@""
	.align	4


	//----- nvinfo : EIATTR_CUDA_API_VERSION
	.align		4
        /*0000*/ 	.byte	0x04, 0x37
        /*0002*/ 	.short	(.L_120 - .L_119)
.L_119:
        /*0004*/ 	.word	0x00000082


	//----- nvinfo : EIATTR_KPARAM_INFO
	.align		4
.L_120:
        /*0008*/ 	.byte	0x04, 0x17
        /*000a*/ 	.short	(.L_122 - .L_121)
.L_121:
        /*000c*/ 	.word	0x00000000
        /*0010*/ 	.short	0x0009
        /*0012*/ 	.short	0x0048
        /*0014*/ 	.byte	0x00, 0xf5, 0x21, 0x00


	//----- nvinfo : EIATTR_KPARAM_INFO
	.align		4
.L_122:
        /*0018*/ 	.byte	0x04, 0x17
        /*001a*/ 	.short	(.L_124 - .L_123)
.L_123:
        /*001c*/ 	.word	0x00000000
        /*0020*/ 	.short	0x0008
        /*0022*/ 	.short	0x0040
        /*0024*/ 	.byte	0x00, 0xf5, 0x21, 0x00


	//----- nvinfo : EIATTR_KPARAM_INFO
	.align		4
.L_124:
        /*0028*/ 	.byte	0x04, 0x17
        /*002a*/ 	.short	(.L_126 - .L_125)
.L_125:
        /*002c*/ 	.word	0x00000000
        /*0030*/ 	.short	0x0007
        /*0032*/ 	.short	0x0038
        /*0034*/ 	.byte	0x00, 0xf5, 0x21, 0x00


	//----- nvinfo : EIATTR_KPARAM_INFO
	.align		4
.L_126:
        /*0038*/ 	.byte	0x04, 0x17
        /*003a*/ 	.short	(.L_128 - .L_127)
.L_127:
        /*003c*/ 	.word	0x00000000
        /*0040*/ 	.short	0x0006
        /*0042*/ 	.short	0x0030
        /*0044*/ 	.byte	0x00, 0xf5, 0x21, 0x00


	//----- nvinfo : EIATTR_KPARAM_INFO
	.align		4
.L_128:
        /*0048*/ 	.byte	0x04, 0x17
        /*004a*/ 	.short	(.L_130 - .L_129)
.L_129:
        /*004c*/ 	.word	0x00000000
        /*0050*/ 	.short	0x0005
        /*0052*/ 	.short	0x0028
        /*0054*/ 	.byte	0x00, 0xf5, 0x21, 0x00


	//----- nvinfo : EIATTR_KPARAM_INFO
	.align		4
.L_130:
        /*0058*/ 	.byte	0x04, 0x17
        /*005a*/ 	.short	(.L_132 - .L_131)
.L_131:
        /*005c*/ 	.word	0x00000000
        /*0060*/ 	.short	0x0004
        /*0062*/ 	.short	0x0020
        /*0064*/ 	.byte	0x00, 0xf5, 0x21, 0x00


	//----- nvinfo : EIATTR_KPARAM_INFO
	.align		4
.L_132:
        /*0068*/ 	.byte	0x04, 0x17
        /*006a*/ 	.short	(.L_134 - .L_133)
.L_133:
        /*006c*/ 	.word	0x00000000
        /*0070*/ 	.short	0x0003
        /*0072*/ 	.short	0x0018
        /*0074*/ 	.byte	0x00, 0xf5, 0x21, 0x00


	//----- nvinfo : EIATTR_KPARAM_INFO
	.align		4
.L_134:
        /*0078*/ 	.byte	0x04, 0x17
        /*007a*/ 	.short	(.L_136 - .L_135)
.L_135:
        /*007c*/ 	.word	0x00000000
        /*0080*/ 	.short	0x0002
        /*0082*/ 	.short	0x0010
        /*0084*/ 	.byte	0x00, 0xf5, 0x21, 0x00


	//----- nvinfo : EIATTR_KPARAM_INFO
	.align		4
.L_136:
        /*0088*/ 	.byte	0x04, 0x17
        /*008a*/ 	.short	(.L_138 - .L_137)
.L_137:
        /*008c*/ 	.word	0x00000000
        /*0090*/ 	.short	0x0001
        /*0092*/ 	.short	0x0008
        /*0094*/ 	.byte	0x00, 0xf5, 0x21, 0x00


	//----- nvinfo : EIATTR_KPARAM_INFO
	.align		4
.L_138:
        /*0098*/ 	.byte	0x04, 0x17
        /*009a*/ 	.short	(.L_140 - .L_139)
.L_139:
        /*009c*/ 	.word	0x00000000
        /*00a0*/ 	.short	0x0000
        /*00a2*/ 	.short	0x0000
        /*00a4*/ 	.byte	0x00, 0xf5, 0x21, 0x00


	//----- nvinfo : EIATTR_SPARSE_MMA_MASK
	.align		4
.L_140:
        /*00a8*/ 	.byte	0x03, 0x50
        /*00aa*/ 	.short	0x0000


	//----- nvinfo : EIATTR_MAXREG_COUNT
	.align		4
        /*00ac*/ 	.byte	0x03, 0x1b
        /*00ae*/ 	.short	0x00ff


	//----- nvinfo : EIATTR_MERCURY_ISA_VERSION
	.align		4
        /*00b0*/ 	.byte	0x03, 0x5f
        /*00b2*/ 	.short	0x0101


	//----- nvinfo : EIATTR_VRC_CTA_INIT_COUNT
	.align		4
        /*00b4*/ 	.byte	0x02, 0x4a
	.zero		1
	.zero		1


	//----- nvinfo : EIATTR_EXIT_INSTR_OFFSETS
	.align		4
        /*00b8*/ 	.byte	0x04, 0x1c
        /*00ba*/ 	.short	(.L_142 - .L_141)


	//   ....[0]....
.L_141:
        /*00bc*/ 	.word	0x00000060


	//   ....[1]....
        /*00c0*/ 	.word	0x000000b0


	//   ....[2]....
        /*00c4*/ 	.word	0x00000110


	//   ....[3]....
        /*00c8*/ 	.word	0x000003a0


	//----- nvinfo : EIATTR_CRS_STACK_SIZE
	.align		4
.L_142:
        /*00cc*/ 	.byte	0x04, 0x1e
        /*00ce*/ 	.short	(.L_144 - .L_143)
.L_143:
        /*00d0*/ 	.word	0x00000000


	//----- nvinfo : EIATTR_CBANK_PARAM_SIZE
	.align		4
.L_144:
        /*00d4*/ 	.byte	0x03, 0x19
        /*00d6*/ 	.short	0x0050


	//----- nvinfo : EIATTR_PARAM_CBANK
	.align		4
        /*00d8*/ 	.byte	0x04, 0x0a
        /*00da*/ 	.short	(.L_146 - .L_145)
	.align		4
.L_145:
        /*00dc*/ 	.word	index@(.nv.constant0._Z7kernel2PiS_S_S_S_PdS0_S_S_S_)
        /*00e0*/ 	.short	0x0380
        /*00e2*/ 	.short	0x0050


	//----- nvinfo : EIATTR_SW_WAR
	.align		4
.L_146:
        /*00e4*/ 	.byte	0x04, 0x36
        /*00e6*/ 	.short	(.L_148 - .L_147)
.L_147:
        /*00e8*/ 	.word	0x00000008
.L_148:


//--------------------- .nv.info._Z7kernel1PiS_S_S_S_PdS0_S_S_ --------------------------
	.section	.nv.info._Z7kernel1PiS_S_S_S_PdS0_S_S_,"",@"SHT_CUDA_INFO"
	.sectionflags	@""
	.align	4


	//----- nvinfo : EIATTR_CUDA_API_VERSION
	.align		4
        /*0000*/ 	.byte	0x04, 0x37
        /*0002*/ 	.short	(.L_150 - .L_149)
.L_149:
        /*0004*/ 	.word	0x00000082


	//----- nvinfo : EIATTR_KPARAM_INFO
	.align		4
.L_150:
        /*0008*/ 	.byte	0x04, 0x17
        /*000a*/ 	.short	(.L_152 - .L_151)
.L_151:
        /*000c*/ 	.word	0x00000000
        /*0010*/ 	.short	0x0008
        /*0012*/ 	.short	0x0040
        /*0014*/ 	.byte	0x00, 0xf5, 0x21, 0x00


	//----- nvinfo : EIATTR_KPARAM_INFO
	.align		4
.L_152:
        /*0018*/ 	.byte	0x04, 0x17
        /*001a*/ 	.short	(.L_154 - .L_153)
.L_153:
        /*001c*/ 	.word	0x00000000
        /*0020*/ 	.short	0x0007
        /*0022*/ 	.short	0x0038
        /*0024*/ 	.byte	0x00, 0xf5, 0x21, 0x00


	//----- nvinfo : EIATTR_KPARAM_INFO
	.align		4
.L_154:
        /*0028*/ 	.byte	0x04, 0x17
        /*002a*/ 	.short	(.L_156 - .L_155)
.L_155:
        /*002c*/ 	.word	0x00000000
        /*0030*/ 	.short	0x0006
        /*0032*/ 	.short	0x0030
        /*0034*/ 	.byte	0x00, 0xf5, 0x21, 0x00


	//----- nvinfo : EIATTR_KPARAM_INFO
	.align		4
.L_156:
        /*0038*/ 	.byte	0x04, 0x17
        /*003a*/ 	.short	(.L_158 - .L_157)
.L_157:
        /*003c*/ 	.word	0x00000000
        /*0040*/ 	.short	0x0005
        /*0042*/ 	.short	0x0028
        /*0044*/ 	.byte	0x00, 0xf5, 0x21, 0x00


	//----- nvinfo : EIATTR_KPARAM_INFO
	.align		4
.L_158:
        /*0048*/ 	.byte	0x04, 0x17
        /*004a*/ 	.short	(.L_160 - .L_159)
.L_159:
        /*004c*/ 	.word	0x00000000
        /*0050*/ 	.short	0x0004
        /*0052*/ 	.short	0x0020
        /*0054*/ 	.byte	0x00, 0xf5, 0x21, 0x00


	//----- nvinfo : EIATTR_KPARAM_INFO
	.align		4
.L_160:
        /*0058*/ 	.byte	0x04, 0x17
        /*005a*/ 	.short	(.L_162 - .L_161)
.L_161:
        /*005c*/ 	.word	0x00000000
        /*0060*/ 	.short	0x0003
        /*0062*/ 	.short	0x0018
        /*0064*/ 	.byte	0x00, 0xf5, 0x21, 0x00


	//----- nvinfo : EIATTR_KPARAM_INFO
	.align		4
.L_162:
        /*0068*/ 	.byte	0x04, 0x17
        /*006a*/ 	.short	(.L_164 - .L_163)
.L_163:
        /*006c*/ 	.word	0x00000000
        /*0070*/ 	.short	0x0002
        /*0072*/ 	.short	0x0010
        /*0074*/ 	.byte	0x00, 0xf5, 0x21, 0x00


	//----- nvinfo : EIATTR_KPARAM_INFO
	.align		4
.L_164:
        /*0078*/ 	.byte	0x04, 0x17
        /*007a*/ 	.short	(.L_166 - .L_165)
.L_165:
        /*007c*/ 	.word	0x00000000
        /*0080*/ 	.short	0x0001
        /*0082*/ 	.short	0x0008
        /*0084*/ 	.byte	0x00, 0xf5, 0x21, 0x00


	//----- nvinfo : EIATTR_KPARAM_INFO
	.align		4
.L_166:
        /*0088*/ 	.byte	0x04, 0x17
        /*008a*/ 	.short	(.L_168 - .L_167)
.L_167:
        /*008c*/ 	.word	0x00000000
        /*0090*/ 	.short	0x0000
        /*0092*/ 	.short	0x0000
        /*0094*/ 	.byte	0x00, 0xf5, 0x21, 0x00


	//----- nvinfo : EIATTR_SPARSE_MMA_MASK
	.align		4
.L_168:
        /*0098*/ 	.byte	0x03, 0x50
        /*009a*/ 	.short	0x0000


	//----- nvinfo : EIATTR_MAXREG_COUNT
	.align		4
        /*009c*/ 	.byte	0x03, 0x1b
        /*009e*/ 	.short	0x00ff


	//----- nvinfo : EIATTR_MERCURY_ISA_VERSION
	.align		4
        /*00a0*/ 	.byte	0x03, 0x5f
        /*00a2*/ 	.short	0x0101


	//----- nvinfo : EIATTR_VRC_CTA_INIT_COUNT
	.align		4
        /*00a4*/ 	.byte	0x02, 0x4a
	.zero		1
	.zero		1


	//----- nvinfo : EIATTR_EXIT_INSTR_OFFSETS
	.align		4
        /*00a8*/ 	.byte	0x04, 0x1c
        /*00aa*/ 	.short	(.L_170 - .L_169)


	//   ....[0]....
.L_169:
        /*00ac*/ 	.word	0x00000060


	//   ....[1]....
        /*00b0*/ 	.word	0x000000c0


	//   ....[2]....
        /*00b4*/ 	.word	0x00000350


	//----- nvinfo : EIATTR_CRS_STACK_SIZE
	.align		4
.L_170:
        /*00b8*/ 	.byte	0x04, 0x1e
        /*00ba*/ 	.short	(.L_172 - .L_171)
.L_171:
        /*00bc*/ 	.word	0x00000000


	//----- nvinfo : EIATTR_CBANK_PARAM_SIZE
	.align		4
.L_172:
        /*00c0*/ 	.byte	0x03, 0x19
        /*00c2*/ 	.short	0x0048


	//----- nvinfo : EIATTR_PARAM_CBANK
	.align		4
        /*00c4*/ 	.byte	0x04, 0x0a
        /*00c6*/ 	.short	(.L_174 - .L_173)
	.align		4
.L_173:
        /*00c8*/ 	.word	index@(.nv.constant0._Z7kernel1PiS_S_S_S_PdS0_S_S_)
        /*00cc*/ 	.short	0x0380
        /*00ce*/ 	.short	0x0048


	//----- nvinfo : EIATTR_SW_WAR
	.align		4
.L_174:
        /*00d0*/ 	.byte	0x04, 0x36
        /*00d2*/ 	.short	(.L_176 - .L_175)
.L_175:
        /*00d4*/ 	.word	0x00000008
.L_176:


//--------------------- .nv.info._Z6kernelPiS_S_S_S_PdS0_S_S_S_S_S_ --------------------------
	.section	.nv.info._Z6kernelPiS_S_S_S_PdS0_S_S_S_S_S_,"",@"SHT_CUDA_INFO"
	.sectionflags	@""
	.align	4


	//----- nvinfo : EIATTR_CUDA_API_VERSION
	.align		4
        /*0000*/ 	.byte	0x04, 0x37
        /*0002*/ 	.short	(.L_178 - .L_177)
.L_177:
        /*0004*/ 	.word	0x00000082


	//----- nvinfo : EIATTR_KPARAM_INFO
	.align		4
.L_178:
        /*0008*/ 	.byte	0x04, 0x17
        /*000a*/ 	.short	(.L_180 - .L_179)
.L_179:
        /*000c*/ 	.word	0x00000000
        /*0010*/ 	.short	0x000b
        /*0012*/ 	.short	0x0058
        /*0014*/ 	.byte	0x00, 0xf5, 0x21, 0x00


	//----- nvinfo : EIATTR_KPARAM_INFO
	.align		4
.L_180:
        /*0018*/ 	.byte	0x04, 0x17
        /*001a*/ 	.short	(.L_182 - .L_181)
.L_181:
        /*001c*/ 	.word	0x00000000
        /*0020*/ 	.short	0x000a
        /*0022*/ 	.short	0x0050
        /*0024*/ 	.byte	0x00, 0xf5, 0x21, 0x00


	//----- nvinfo : EIATTR_KPARAM_INFO
	.align		4
.L_182:
        /*0028*/ 	.byte	0x04, 0x17
        /*002a*/ 	.short	(.L_184 - .L_183)
.L_183:
        /*002c*/ 	.word	0x00000000
        /*0030*/ 	.short	0x0009
        /*0032*/ 	.short	0x0048
        /*0034*/ 	.byte	0x00, 0xf5, 0x21, 0x00


	//----- nvinfo : EIATTR_KPARAM_INFO
	.align		4
.L_184:
        /*0038*/ 	.byte	0x04, 0x17
        /*003a*/ 	.short	(.L_186 - .L_185)
.L_185:
        /*003c*/ 	.word	0x00000000
        /*0040*/ 	.short	0x0008
        /*0042*/ 	.short	0x0040
        /*0044*/ 	.byte	0x00, 0xf5, 0x21, 0x00


	//----- nvinfo : EIATTR_KPARAM_INFO
	.align		4
.L_186:
        /*0048*/ 	.byte	0x04, 0x17
        /*004a*/ 	.short	(.L_188 - .L_187)
.L_187:
        /*004c*/ 	.word	0x00000000
        /*0050*/ 	.short	0x0007
        /*0052*/ 	.short	0x0038
        /*0054*/ 	.byte	0x00, 0xf5, 0x21, 0x00


	//----- nvinfo : EIATTR_KPARAM_INFO
	.align		4
.L_188:
        /*0058*/ 	.byte	0x04, 0x17
        /*005a*/ 	.short	(.L_190 - .L_189)
.L_189:
        /*005c*/ 	.word	0x00000000
        /*0060*/ 	.short	0x0006
        /*0062*/ 	.short	0x0030
        /*0064*/ 	.byte	0x00, 0xf5, 0x21, 0x00


	//----- nvinfo : EIATTR_KPARAM_INFO
	.align		4
.L_190:
        /*0068*/ 	.byte	0x04, 0x17
        /*006a*/ 	.short	(.L_192 - .L_191)
.L_191:
        /*006c*/ 	.word	0x00000000
        /*0070*/ 	.short	0x0005
        /*0072*/ 	.short	0x0028
        /*0074*/ 	.byte	0x00, 0xf5, 0x21, 0x00


	//----- nvinfo : EIATTR_KPARAM_INFO
	.align		4
.L_192:
        /*0078*/ 	.byte	0x04, 0x17
        /*007a*/ 	.short	(.L_194 - .L_193)
.L_193:
        /*007c*/ 	.word	0x00000000
        /*0080*/ 	.short	0x0004
        /*0082*/ 	.short	0x0020
        /*0084*/ 	.byte	0x00, 0xf5, 0x21, 0x00


	//----- nvinfo : EIATTR_KPARAM_INFO
	.align		4
.L_194:
        /*0088*/ 	.byte	0x04, 0x17
        /*008a*/ 	.short	(.L_196 - .L_195)
.L_195:
        /*008c*/ 	.word	0x00000000
        /*0090*/ 	.short	0x0003
        /*0092*/ 	.short	0x0018
        /*0094*/ 	.byte	0x00, 0xf5, 0x21, 0x00


	//----- nvinfo : EIATTR_KPARAM_INFO
	.align		4
.L_196:
        /*0098*/ 	.byte	0x04, 0x17
        /*009a*/ 	.short	(.L_198 - .L_197)
.L_197:
        /*009c*/ 	.word	0x00000000
        /*00a0*/ 	.short	0x0002
        /*00a2*/ 	.short	0x0010
        /*00a4*/ 	.byte	0x00, 0xf5, 0x21, 0x00


	//----- nvinfo : EIATTR_KPARAM_INFO
	.align		4
.L_198:
        /*00a8*/ 	.byte	0x04, 0x17
        /*00aa*/ 	.short	(.L_200 - .L_199)
.L_199:
        /*00ac*/ 	.word	0x00000000
        /*00b0*/ 	.short	0x0001
        /*00b2*/ 	.short	0x0008
        /*00b4*/ 	.byte	0x00, 0xf5, 0x21, 0x00


	//----- nvinfo : EIATTR_KPARAM_INFO
	.align		4
.L_200:
        /*00b8*/ 	.byte	0x04, 0x17
        /*00ba*/ 	.short	(.L_202 - .L_201)
.L_201:
        /*00bc*/ 	.word	0x00000000
        /*00c0*/ 	.short	0x0000
        /*00c2*/ 	.short	0x0000
        /*00c4*/ 	.byte	0x00, 0xf5, 0x21, 0x00


	//----- nvinfo : EIATTR_SPARSE_MMA_MASK
	.align		4
.L_202:
        /*00c8*/ 	.byte	0x03, 0x50
        /*00ca*/ 	.short	0x0000


	//----- nvinfo : EIATTR_MAXREG_COUNT
	.align		4
        /*00cc*/ 	.byte	0x03, 0x1b
        /*00ce*/ 	.short	0x00ff


	//----- nvinfo : EIATTR_MERCURY_ISA_VERSION
	.align		4
        /*00d0*/ 	.byte	0x03, 0x5f
        /*00d2*/ 	.short	0x0101


	//----- nvinfo : EIATTR_VRC_CTA_INIT_COUNT
	.align		4
        /*00d4*/ 	.byte	0x02, 0x4a
	.zero		1
	.zero		1


	//----- nvinfo : EIATTR_EXIT_INSTR_OFFSETS
	.align		4
        /*00d8*/ 	.byte	0x04, 0x1c
        /*00da*/ 	.short	(.L_204 - .L_203)


	//   ....[0]....
.L_203:
        /*00dc*/ 	.word	0x00000090


	//   ....[1]....
        /*00e0*/ 	.word	0x00000120


	//   ....[2]....
        /*00e4*/ 	.word	0x000001f0


	//   ....[3]....
        /*00e8*/ 	.word	0x00000480


	//----- nvinfo : EIATTR_CRS_STACK_SIZE
	.align		4
.L_204:
        /*00ec*/ 	.byte	0x04, 0x1e
        /*00ee*/ 	.short	(.L_206 - .L_205)
.L_205:
        /*00f0*/ 	.word	0x00000000


	//----- nvinfo : EIATTR_CBANK_PARAM_SIZE
	.align		4
.L_206:
        /*00f4*/ 	.byte	0x03, 0x19
        /*00f6*/ 	.short	0x0060


	//----- nvinfo : EIATTR_PARAM_CBANK
	.align		4
        /*00f8*/ 	.byte	0x04, 0x0a
        /*00fa*/ 	.short	(.L_208 - .L_207)
	.align		4
.L_207:
        /*00fc*/ 	.word	index@(.nv.constant0._Z6kernelPiS_S_S_S_PdS0_S_S_S_S_S_)
        /*0100*/ 	.short	0x0380
        /*0102*/ 	.short	0x0060


	//----- nvinfo : EIATTR_SW_WAR
	.align		4
.L_208:
        /*0104*/ 	.byte	0x04, 0x36
        /*0106*/ 	.short	(.L_210 - .L_209)
.L_209:
        /*0108*/ 	.word	0x00000008
.L_210:


//--------------------- .nv.callgraph             --------------------------
	.section	.nv.callgraph,"",@"SHT_CUDA_CALLGRAPH"
	.align	4
	.sectionentsize	8
	.align		4
        /*0000*/ 	.word	0x00000000
	.align		4
        /*0004*/ 	.word	0xffffffff
	.align		4
        /*0008*/ 	.word	index@(_Z6updatePdPi)
	.align		4
        /*000c*/ 	.word	index@(vprintf)
	.align		4
        /*0010*/ 	.word	0x00000000
	.align		4
        /*0014*/ 	.word	0xfffffffe
	.align		4
        /*0018*/ 	.word	0x00000000
	.align		4
        /*001c*/ 	.word	0xfffffffd
	.align		4
        /*0020*/ 	.word	0x00000000
	.align		4
        /*0024*/ 	.word	0xfffffffc


//--------------------- .nv.constant4             --------------------------
	.section	.nv.constant4,"a",@progbits
	.align	8
	.align		8
.nv.constant4:
        /*0000*/ 	.dword	vprintf
	.align		8
        /*0008*/ 	.dword	$str


//--------------------- .text._Z6updatePdPi       --------------------------
	.section	.text._Z6updatePdPi,"ax",@progbits
	.align	128
        .global         _Z6updatePdPi
        .type           _Z6updatePdPi,@function
        .size           _Z6updatePdPi,(.L_x_50 - _Z6updatePdPi)
        .other          _Z6updatePdPi,@"STO_CUDA_ENTRY STV_DEFAULT"
_Z6updatePdPi:
.text._Z6updatePdPi:
[----:B------:R-:W0:Y:S08]  /*0000*/  LDC R1, c[0x0][0x37c] ;  /* 0x0000df00ff017b82 */ /* 0x000e300000000800 */
[----:B------:R-:W1:Y:S01]  /*0010*/  LDC.64 R4, c[0x0][0x388] ;  /* 0x0000e200ff047b82 */ /* 0x000e620000000a00 */
[----:B------:R-:W1:Y:S01]  /*0020*/  LDCU.64 UR36, c[0x0][0x358] ;  /* 0x00006b00ff2477ac */ /* 0x000e620008000a00 */
[----:B0-----:R-:W-:Y:S01]  /*0030*/  VIADD R1, R1, 0xfffffff8 ;  /* 0xfffffff801017836 */ /* 0x001fe20000000000 */
[----:B-1----:R-:W2:Y:S01]  /*0040*/  LDG.E R4, desc[UR36][R4.64] ;  /* 0x0000002404047981 */ /* 0x002ea2000c1e1900 */
[----:B------:R-:W0:Y:S03]  /*0050*/  LDCU UR4, c[0x0][0x2f8] ;  /* 0x00005f00ff0477ac */ /* 0x000e260008000800 */
[----:B0-----:R-:W-:-:S02]  /*0060*/  IADD3 R2, P1, PT, R1, UR4, RZ ;  /* 0x0000000401027c10 */ /* 0x001fc4000ff3e0ff */
[----:B--2---:R-:W-:-:S13]  /*0070*/  ISETP.GE.AND P0, PT, R4, 0x1, PT ;  /* 0x000000010400780c */ /* 0x004fda0003f06270 */
[----:B------:R-:W-:Y:S05]  /*0080*/  @!P0 EXIT ;  /* 0x000000000000894d */ /* 0x000fea0003800000 */
[----:B------:R-:W0:Y:S01]  /*0090*/  S2R R17, SR_TID.X ;  /* 0x0000000000117919 */ /* 0x000e220000002100 */
[----:B------:R-:W1:Y:S01]  /*00a0*/  LDCU UR4, c[0x0][0x2fc] ;  /* 0x00005f80ff0477ac */ /* 0x000e620008000800 */
[----:B------:R-:W-:Y:S01]  /*00b0*/  HFMA2 R18, -RZ, RZ, 0, 0 ;  /* 0x00000000ff127431 */ /* 0x000fe200000001ff */
[----:B------:R-:W0:Y:S01]  /*00c0*/  S2R R0, SR_CTAID.X ;  /* 0x0000000000007919 */ /* 0x000e220000002500 */
[----:B------:R-:W2:Y:S01]  /*00d0*/  LDCU UR5, c[0x0][0x360] ;  /* 0x00006c00ff0577ac */ /* 0x000ea20008000800 */
[----:B------:R-:W2:Y:S01]  /*00e0*/  LDCU UR38, c[0x0][0x370] ;  /* 0x00006e00ff2677ac */ /* 0x000ea20008000800 */
[----:B-1----:R-:W-:Y:S01]  /*00f0*/  IMAD.X R16, RZ, RZ, UR4, P1 ;  /* 0x00000004ff107e24 */ /* 0x002fe200088e06ff */
[----:B--2---:R-:W-:Y:S02]  /*0100*/  UIMAD UR38, UR5, UR38, URZ ;  /* 0x00000026052672a4 */ /* 0x004fe4000f8e02ff */
[----:B0-----:R-:W-:-:S10]  /*0110*/  IMAD R17, R0, UR5, R17 ;  /* 0x0000000500117c24 */ /* 0x001fd4000f8e0211 */
.L_x_3:
[----:B------:R-:W-:Y:S01]  /*0120*/  IMAD.IADD R3, R17, 0x1, R18 ;  /* 0x0000000111037824 */ /* 0x000fe200078e0212 */
[----:B------:R-:W-:Y:S04]  /*0130*/  BSSY.RECONVERGENT B6, `(.L_x_0) ;  /* 0x0000016000067945 */ /* 0x000fe80003800200 */
[----:B------:R-:W-:-:S13]  /*0140*/  ISETP.GE.AND P0, PT, R3, R4, PT ;  /* 0x000000040300720c */ /* 0x000fda0003f06270 */
[----:B0-----:R-:W-:Y:S05]  /*0150*/  @P0 BRA `(.L_x_1) ;  /* 0x00000000004c0947 */ /* 0x001fea0003800000 */
[----:B------:R-:W0:Y:S02]  /*0160*/  LDC.64 R8, c[0x0][0x380] ;  /* 0x0000e000ff087b82 */ /* 0x000e240000000a00 */
[----:B0-----:R-:W-:-:S05]  /*0170*/  IMAD.WIDE R8, R3, 0x8, R8 ;  /* 0x0000000803087825 */ /* 0x001fca00078e0208 */
[----:B------:R-:W2:Y:S01]  /*0180*/  LDG.E.64 R10, desc[UR36][R8.64] ;  /* 0x00000024080a7981 */ /* 0x000ea2000c1e1b00 */
[----:B------:R-:W-:Y:S01]  /*0190*/  UMOV UR4, 0x33333333 ;  /* 0x3333333300047882 */ /* 0x000fe20000000000 */
[----:B------:R-:W-:Y:S01]  /*01a0*/  UMOV UR5, 0x3feb3333 ;  /* 0x3feb333300057882 */ /* 0x000fe20000000000 */
[----:B------:R-:W-:Y:S01]  /*01b0*/  MOV R0, 0x0 ;  /* 0x0000000000007802 */ /* 0x000fe20000000f00 */
[----:B------:R-:W-:Y:S01]  /*01c0*/  IMAD.MOV.U32 R7, RZ, RZ, R16 ;  /* 0x000000ffff077224 */ /* 0x000fe200078e0010 */
[----:B------:R-:W-:Y:S02]  /*01d0*/  MOV R6, R2 ;  /* 0x0000000200067202 */ /* 0x000fe40000000f00 */
[----:B------:R0:W1:Y:S01]  /*01e0*/  LDC.64 R12, c[0x4][R0] ;  /* 0x01000000000c7b82 */ /* 0x0000620000000a00 */
[----:B--2---:R-:W-:Y:S01]  /*01f0*/  DMUL R10, R10, UR4 ;  /* 0x000000040a0a7c28 */ /* 0x004fe20008000000 */
[----:B------:R-:W2:Y:S06]  /*0200*/  LDCU.64 UR4, c[0x4][0x8] ;  /* 0x01000100ff0477ac */ /* 0x000eac0008000a00 */
[----:B------:R0:W-:Y:S04]  /*0210*/  STG.E.64 desc[UR36][R8.64], R10 ;  /* 0x0000000a08007986 */ /* 0x0001e8000c101b24 */
[----:B------:R0:W-:Y:S01]  /*0220*/  STL.64 [R1], R10 ;  /* 0x0000000a01007387 */ /* 0x0001e20000100a00 */
[----:B--2---:R-:W-:Y:S01]  /*0230*/  MOV R4, UR4 ;  /* 0x0000000400047c02 */ /* 0x004fe20008000f00 */
[----:B-1----:R-:W-:-:S07]  /*0240*/  IMAD.U32 R5, RZ, RZ, UR5 ;  /* 0x00000005ff057e24 */ /* 0x002fce000f8e00ff */
[----:B------:R-:W-:-:S07]  /*0250*/  LEPC R20, `(.L_x_2) ;  /* 0x000000001014794e */ /* 0x000fce0000000000 */
[----:B0-----:R-:W-:Y:S05]  /*0260*/  CALL.ABS.NOINC R12 ;  /* 0x000000000c007343 */ /* 0x001fea0003c00000 */
.L_x_2:
[----:B------:R-:W0:Y:S02]  /*0270*/  LDC.64 R4, c[0x0][0x388] ;  /* 0x0000e200ff047b82 */ /* 0x000e240000000a00 */
[----:B0-----:R0:W5:Y:S02]  /*0280*/  LDG.E R4, desc[UR36][R4.64] ;  /* 0x0000002404047981 */ /* 0x001164000c1e1900 */
.L_x_1:
[----:B------:R-:W-:Y:S05]  /*0290*/  BSYNC.RECONVERGENT B6 ;  /* 0x0000000000067941 */ /* 0x000fea0003800200 */
.L_x_0:
[----:B------:R-:W-:-:S04]  /*02a0*/  IADD3 R18, PT, PT, R18, UR38, RZ ;  /* 0x0000002612127c10 */ /* 0x000fc8000fffe0ff */
[----:B-----5:R-:W-:-:S13]  /*02b0*/  ISETP.GE.AND P0, PT, R18, R4, PT ;  /* 0x000000041200720c */ /* 0x020fda0003f06270 */
[----:B------:R-:W-:Y:S05]  /*02c0*/  @!P0 BRA `(.L_x_3) ;  /* 0xfffffffc00948947 */ /* 0x000fea000383ffff */
[----:B------:R-:W-:Y:S05]  /*02d0*/  EXIT ;  /* 0x000000000000794d */ /* 0x000fea0003800000 */
.L_x_4:
[----:B------:R-:W-:-:S00]  /*02e0*/  BRA `(.L_x_4) ;  /* 0xfffffffc00fc7947 */ /* 0x000fc0000383ffff */
[----:B------:R-:W-:-:S00]  /*02f0*/  NOP ;  /* 0x0000000000007918 */ /* 0x000fc00000000000 */
        /* <DEDUP_REMOVED lines=8> */
.L_x_50:


//--------------------- .text._Z7kernel4PiS_S_S_S_PdS0_S_S_ --------------------------
	.section	.text._Z7kernel4PiS_S_S_S_PdS0_S_S_,"ax",@progbits
	.align	128
        .global         _Z7kernel4PiS_S_S_S_PdS0_S_S_
        .type           _Z7kernel4PiS_S_S_S_PdS0_S_S_,@function
        .size           _Z7kernel4PiS_S_S_S_PdS0_S_S_,(.L_x_45 - _Z7kernel4PiS_S_S_S_PdS0_S_S_)
        .other          _Z7kernel4PiS_S_S_S_PdS0_S_S_,@"STO_CUDA_ENTRY STV_DEFAULT"
_Z7kernel4PiS_S_S_S_PdS0_S_S_:
.text._Z7kernel4PiS_S_S_S_PdS0_S_S_:
[----:B------:R-:W-:Y:S08]  /*0000*/  LDC R1, c[0x0][0x37c] ;  /* 0x0000df00ff017b82 */ /* 0x000ff00000000800 */
[----:B------:R-:W0:Y:S01]  /*0010*/  LDC.64 R2, c[0x0][0x380] ;  /* 0x0000e000ff027b82 */ /* 0x000e220000000a00 */
[----:B------:R-:W0:Y:S02]  /*0020*/  LDCU.64 UR4, c[0x0][0x358] ;  /* 0x00006b00ff0477ac */ /* 0x000e240008000a00 */
[----:B0-----:R-:W2:Y:S01]  /*0030*/  LDG.E R3, desc[UR4][R2.64] ;  /* 0x0000000402037981 */ /* 0x001ea2000c1e1900 */
[----:B------:R-:W2:Y:S02]  /*0040*/  S2R R4, SR_CTAID.X ;  /* 0x0000000000047919 */ /* 0x000ea40000002500 */
[----:B--2---:R-:W-:-:S13]  /*0050*/  ISETP.GE.AND P0, PT, R4, R3, PT ;  /* 0x000000030400720c */ /* 0x004fda0003f06270 */
[----:B------:R-:W-:Y:S05]  /*0060*/  @P0 EXIT ;  /* 0x000000000000094d */ /* 0x000fea0003800000 */
[----:B------:R-:W0:Y:S02]  /*0070*/  LDC.64 R2, c[0x0][0x3c0] ;  /* 0x0000f000ff027b82 */ /* 0x000e240000000a00 */
[----:B0-----:R-:W-:-:S06]  /*0080*/  IMAD.WIDE.U32 R2, R4, 0x4, R2 ;  /* 0x0000000404027825 */ /* 0x001fcc00078e0002 */
[----:B------:R-:W2:Y:S02]  /*0090*/  LDG.E R2, desc[UR4][R2.64] ;  /* 0x0000000402027981 */ /* 0x000ea4000c1e1900 */
[----:B--2---:R-:W-:-:S13]  /*00a0*/  ISETP.NE.AND P0, PT, R2, RZ, PT ;  /* 0x000000ff0200720c */ /* 0x004fda0003f05270 */
[----:B------:R-:W-:Y:S05]  /*00b0*/  @P0 EXIT ;  /* 0x000000000000094d */ /* 0x000fea0003800000 */
[----:B------:R-:W0:Y:S02]  /*00c0*/  LDC.64 R2, c[0x0][0x388] ;  /* 0x0000e200ff027b82 */ /* 0x000e240000000a00 */
[----:B0-----:R-:W-:-:S06]  /*00d0*/  IMAD.WIDE.U32 R2, R4, 0x4, R2 ;  /* 0x0000000404027825 */ /* 0x001fcc00078e0002 */
[----:B------:R-:W2:Y:S01]  /*00e0*/  LDG.E R2, desc[UR4][R2.64] ;  /* 0x0000000402027981 */ /* 0x000ea2000c1e1900 */
[----:B------:R-:W2:Y:S02]  /*00f0*/  S2R R5, SR_TID.X ;  /* 0x0000000000057919 */ /* 0x000ea40000002100 */
[----:B--2---:R-:W-:-:S13]  /*0100*/  ISETP.GE.AND P0, PT, R5, R2, PT ;  /* 0x000000020500720c */ /* 0x004fda0003f06270 */
[----:B------:R-:W-:Y:S05]  /*0110*/  @P0 EXIT ;  /* 0x000000000000094d */ /* 0x000fea0003800000 */
[----:B------:R-:W0:Y:S08]  /*0120*/  LDC.64 R2, c[0x0][0x3a0] ;  /* 0x0000e800ff027b82 */ /* 0x000e300000000a00 */
[----:B------:R-:W1:Y:S08]  /*0130*/  LDC.64 R10, c[0x0][0x398] ;  /* 0x0000e600ff0a7b82 */ /* 0x000e700000000a00 */
[----:B------:R-:W2:Y:S01]  /*0140*/  LDC.64 R12, c[0x0][0x3b8] ;  /* 0x0000ee00ff0c7b82 */ /* 0x000ea20000000a00 */
[----:B0-----:R-:W-:-:S07]  /*0150*/  IMAD.WIDE.U32 R2, R4, 0x4, R2 ;  /* 0x0000000404027825 */ /* 0x001fce00078e0002 */
[----:B------:R-:W0:Y:S01]  /*0160*/  LDC.64 R8, c[0x0][0x3b0] ;  /* 0x0000ec00ff087b82 */ /* 0x000e220000000a00 */
[----:B------:R-:W3:Y:S02]  /*0170*/  LDG.E R2, desc[UR4][R2.64] ;  /* 0x0000000402027981 */ /* 0x000ee4000c1e1900 */
[----:B---3--:R-:W-:-:S04]  /*0180*/  IMAD.IADD R5, R2, 0x1, R5 ;  /* 0x0000000102057824 */ /* 0x008fc800078e0205 */
[----:B-1----:R-:W-:-:S06]  /*0190*/  IMAD.WIDE R10, R5, 0x4, R10 ;  /* 0x00000004050a7825 */ /* 0x002fcc00078e020a */
[----:B------:R-:W2:Y:S02]  /*01a0*/  LDG.E R11, desc[UR4][R10.64] ;  /* 0x000000040a0b7981 */ /* 0x000ea4000c1e1900 */
[----:B--2---:R-:W-:-:S05]  /*01b0*/  IMAD.WIDE R12, R11, 0x4, R12 ;  /* 0x000000040b0c7825 */ /* 0x004fca00078e020c */
[----:B------:R-:W2:Y:S01]  /*01c0*/  LDG.E R6, desc[UR4][R12.64] ;  /* 0x000000040c067981 */ /* 0x000ea2000c1e1900 */
[----:B0-----:R-:W-:-:S06]  /*01d0*/  IMAD.WIDE R8, R11, 0x8, R8 ;  /* 0x000000080b087825 */ /* 0x001fcc00078e0208 */
[----:B------:R-:W3:Y:S01]  /*01e0*/  LDG.E.64 R8, desc[UR4][R8.64] ;  /* 0x0000000408087981 */ /* 0x000ee2000c1e1b00 */
[----:B------:R-:W-:Y:S01]  /*01f0*/  IMAD.MOV.U32 R2, RZ, RZ, 0x1 ;  /* 0x00000001ff027424 */ /* 0x000fe200078e00ff */
[----:B------:R-:W-:Y:S01]  /*0200*/  BSSY.RECONVERGENT B0, `(.L_x_5) ;  /* 0x0000015000007945 */ /* 0x000fe20003800200 */
[----:B--2---:R-:W0:Y:S01]  /*0210*/  I2F.F64 R6, R6 ;  /* 0x0000000600067312 */ /* 0x004e220000201c00 */
[----:B---3--:R-:W-:-:S07]  /*0220*/  FSETP.GEU.AND P1, PT, |R9|, 6.5827683646048100446e-37, PT ;  /* 0x036000000900780b */ /* 0x008fce0003f2e200 */
[----:B0-----:R-:W0:Y:S02]  /*0230*/  MUFU.RCP64H R3, R7 ;  /* 0x0000000700037308 */ /* 0x001e240000001800 */
[----:B0-----:R-:W-:-:S08]  /*0240*/  DFMA R14, -R6, R2, 1 ;  /* 0x3ff00000060e742b */ /* 0x001fd00000000102 */
[----:B------:R-:W-:-:S08]  /*0250*/  DFMA R14, R14, R14, R14 ;  /* 0x0000000e0e0e722b */ /* 0x000fd0000000000e */
[----:B------:R-:W-:-:S08]  /*0260*/  DFMA R14, R2, R14, R2 ;  /* 0x0000000e020e722b */ /* 0x000fd00000000002 */
[----:B------:R-:W-:-:S08]  /*0270*/  DFMA R2, -R6, R14, 1 ;  /* 0x3ff000000602742b */ /* 0x000fd0000000010e */
[----:B------:R-:W-:Y:S01]  /*0280*/  DFMA R2, R14, R2, R14 ;  /* 0x000000020e02722b */ /* 0x000fe2000000000e */
[----:B------:R-:W0:Y:S07]  /*0290*/  LDC.64 R14, c[0x0][0x3a8] ;  /* 0x0000ea00ff0e7b82 */ /* 0x000e2e0000000a00 */
[----:B------:R-:W-:-:S08]  /*02a0*/  DMUL R10, R8, R2 ;  /* 0x00000002080a7228 */ /* 0x000fd00000000000 */
[----:B------:R-:W-:-:S08]  /*02b0*/  DFMA R12, -R6, R10, R8 ;  /* 0x0000000a060c722b */ /* 0x000fd00000000108 */
[----:B------:R-:W-:Y:S01]  /*02c0*/  DFMA R2, R2, R12, R10 ;  /* 0x0000000c0202722b */ /* 0x000fe2000000000a */
[----:B0-----:R-:W-:-:S09]  /*02d0*/  IMAD.WIDE.U32 R4, R4, 0x8, R14 ;  /* 0x0000000804047825 */ /* 0x001fd200078e000e */
[----:B------:R-:W-:-:S05]  /*02e0*/  FFMA R0, RZ, R7, R3 ;  /* 0x00000007ff007223 */ /* 0x000fca0000000003 */
[----:B------:R-:W-:-:S13]  /*02f0*/  FSETP.GT.AND P0, PT, |R0|, 1.469367938527859385e-39, PT ;  /* 0x001000000000780b */ /* 0x000fda0003f04200 */
[----:B------:R-:W-:Y:S05]  /*0300*/  @P0 BRA P1, `(.L_x_6) ;  /* 0x0000000000100947 */ /* 0x000fea0000800000 */
[----:B------:R-:W-:-:S07]  /*0310*/  MOV R0, 0x330 ;  /* 0x0000033000007802 */ /* 0x000fce0000000f00 */
[----:B------:R-:W-:Y:S05]  /*0320*/  CALL.REL.NOINC `($__internal_0_$__cuda_sm20_div_rn_f64_full) ;  /* 0x0000000000147944 */ /* 0x000fea0003c00000 */
[----:B------:R-:W-:Y:S02]  /*0330*/  IMAD.MOV.U32 R2, RZ, RZ, R12 ;  /* 0x000000ffff027224 */ /* 0x000fe400078e000c */
[----:B------:R-:W-:-:S07]  /*0340*/  IMAD.MOV.U32 R3, RZ, RZ, R13 ;  /* 0x000000ffff037224 */ /* 0x000fce00078e000d */
.L_x_6:
[----:B------:R-:W-:Y:S05]  /*0350*/  BSYNC.RECONVERGENT B0 ;  /* 0x0000000000007941 */ /* 0x000fea0003800200 */
.L_x_5:
[----:B------:R-:W-:Y:S01]  /*0360*/  REDG.E.ADD.F64.RN.STRONG.GPU desc[UR4][R4.64], R2 ;  /* 0x00000002040079a6 */ /* 0x000fe2000c12ff04 */
[----:B------:R-:W-:Y:S05]  /*0370*/  EXIT ;  /* 0x000000000000794d */ /* 0x000fea0003800000 */
        .weak           $__internal_0_$__cuda_sm20_div_rn_f64_full
        .type           $__internal_0_$__cuda_sm20_div_rn_f64_full,@function
        .size           $__internal_0_$__cuda_sm20_div_rn_f64_full,(.L_x_45 - $__internal_0_$__cuda_sm20_div_rn_f64_full)
$__internal_0_$__cuda_sm20_div_rn_f64_full:
[C---:B------:R-:W-:Y:S01]  /*0380*/  FSETP.GEU.AND P0, PT, |R7|.reuse, 1.469367938527859385e-39, PT ;  /* 0x001000000700780b */ /* 0x040fe20003f0e200 */
[----:B------:R-:W-:Y:S01]  /*0390*/  IMAD.MOV.U32 R16, RZ, RZ, 0x1 ;  /* 0x00000001ff107424 */ /* 0x000fe200078e00ff */
[----:B------:R-:W-:Y:S01]  /*03a0*/  LOP3.LUT R2, R7, 0x800fffff, RZ, 0xc0, !PT ;  /* 0x800fffff07027812 */ /* 0x000fe200078ec0ff */
[----:B------:R-:W-:Y:S01]  /*03b0*/  BSSY.RECONVERGENT B1, `(.L_x_7) ;  /* 0x0000055000017945 */ /* 0x000fe20003800200 */
[C---:B------:R-:W-:Y:S02]  /*03c0*/  FSETP.GEU.AND P2, PT, |R9|.reuse, 1.469367938527859385e-39, PT ;  /* 0x001000000900780b */ /* 0x040fe40003f4e200 */
[----:B------:R-:W-:Y:S01]  /*03d0*/  LOP3.LUT R3, R2, 0x3ff00000, RZ, 0xfc, !PT ;  /* 0x3ff0000002037812 */ /* 0x000fe200078efcff */
[----:B------:R-:W-:Y:S01]  /*03e0*/  IMAD.MOV.U32 R2, RZ, RZ, R6 ;  /* 0x000000ffff027224 */ /* 0x000fe200078e0006 */
[----:B------:R-:W-:Y:S02]  /*03f0*/  LOP3.LUT R12, R9, 0x7ff00000, RZ, 0xc0, !PT ;  /* 0x7ff00000090c7812 */ /* 0x000fe400078ec0ff */
[----:B------:R-:W-:-:S03]  /*0400*/  LOP3.LUT R15, R7, 0x7ff00000, RZ, 0xc0, !PT ;  /* 0x7ff00000070f7812 */ /* 0x000fc600078ec0ff */
[----:B------:R-:W-:Y:S01]  /*0410*/  @!P0 DMUL R2, R6, 8.98846567431157953865e+307 ;  /* 0x7fe0000006028828 */ /* 0x000fe20000000000 */
[----:B------:R-:W-:-:S03]  /*0420*/  ISETP.GE.U32.AND P1, PT, R12, R15, PT ;  /* 0x0000000f0c00720c */ /* 0x000fc60003f26070 */
[----:B------:R-:W-:Y:S01]  /*0430*/  @!P2 LOP3.LUT R13, R7, 0x7ff00000, RZ, 0xc0, !PT ;  /* 0x7ff00000070da812 */ /* 0x000fe200078ec0ff */
[----:B------:R-:W-:Y:S01]  /*0440*/  @!P2 IMAD.MOV.U32 R18, RZ, RZ, RZ ;  /* 0x000000ffff12a224 */ /* 0x000fe200078e00ff */
[----:B------:R-:W0:Y:S02]  /*0450*/  MUFU.RCP64H R17, R3 ;  /* 0x0000000300117308 */ /* 0x000e240000001800 */
[----:B------:R-:W-:Y:S01]  /*0460*/  @!P2 ISETP.GE.U32.AND P3, PT, R12, R13, PT ;  /* 0x0000000d0c00a20c */ /* 0x000fe20003f66070 */
[----:B------:R-:W-:-:S05]  /*0470*/  IMAD.MOV.U32 R13, RZ, RZ, 0x1ca00000 ;  /* 0x1ca00000ff0d7424 */ /* 0x000fca00078e00ff */
[----:B------:R-:W-:-:S04]  /*0480*/  @!P2 SEL R19, R13, 0x63400000, !P3 ;  /* 0x634000000d13a807 */ /* 0x000fc80005800000 */
[----:B------:R-:W-:-:S04]  /*0490*/  @!P2 LOP3.LUT R19, R19, 0x80000000, R9, 0xf8, !PT ;  /* 0x800000001313a812 */ /* 0x000fc800078ef809 */
[----:B------:R-:W-:Y:S01]  /*04a0*/  @!P2 LOP3.LUT R19, R19, 0x100000, RZ, 0xfc, !PT ;  /* 0x001000001313a812 */ /* 0x000fe200078efcff */
[----:B0-----:R-:W-:-:S08]  /*04b0*/  DFMA R10, R16, -R2, 1 ;  /* 0x3ff00000100a742b */ /* 0x001fd00000000802 */
[----:B------:R-:W-:-:S08]  /*04c0*/  DFMA R10, R10, R10, R10 ;  /* 0x0000000a0a0a722b */ /* 0x000fd0000000000a */
[----:B------:R-:W-:Y:S01]  /*04d0*/  DFMA R16, R16, R10, R16 ;  /* 0x0000000a1010722b */ /* 0x000fe20000000010 */
[----:B------:R-:W-:Y:S01]  /*04e0*/  SEL R11, R13, 0x63400000, !P1 ;  /* 0x634000000d0b7807 */ /* 0x000fe20004800000 */
[----:B------:R-:W-:-:S03]  /*04f0*/  IMAD.MOV.U32 R10, RZ, RZ, R8 ;  /* 0x000000ffff0a7224 */ /* 0x000fc600078e0008 */
[----:B------:R-:W-:-:S03]  /*0500*/  LOP3.LUT R11, R11, 0x800fffff, R9, 0xf8, !PT ;  /* 0x800fffff0b0b7812 */ /* 0x000fc600078ef809 */
[----:B------:R-:W-:-:S03]  /*0510*/  DFMA R20, R16, -R2, 1 ;  /* 0x3ff000001014742b */ /* 0x000fc60000000802 */
[----:B------:R-:W-:-:S05]  /*0520*/  @!P2 DFMA R10, R10, 2, -R18 ;  /* 0x400000000a0aa82b */ /* 0x000fca0000000812 */
[----:B------:R-:W-:Y:S01]  /*0530*/  DFMA R16, R16, R20, R16 ;  /* 0x000000141010722b */ /* 0x000fe20000000010 */
[----:B------:R-:W-:Y:S02]  /*0540*/  IMAD.MOV.U32 R21, RZ, RZ, R12 ;  /* 0x000000ffff157224 */ /* 0x000fe400078e000c */
[----:B------:R-:W-:Y:S01]  /*0550*/  IMAD.MOV.U32 R20, RZ, RZ, R15 ;  /* 0x000000ffff147224 */ /* 0x000fe200078e000f */
[----:B------:R-:W-:Y:S02]  /*0560*/  @!P0 LOP3.LUT R20, R3, 0x7ff00000, RZ, 0xc0, !PT ;  /* 0x7ff0000003148812 */ /* 0x000fe400078ec0ff */
[----:B------:R-:W-:Y:S02]  /*0570*/  @!P2 LOP3.LUT R21, R11, 0x7ff00000, RZ, 0xc0, !PT ;  /* 0x7ff000000b15a812 */ /* 0x000fe400078ec0ff */
[----:B------:R-:W-:Y:S01]  /*0580*/  DMUL R18, R16, R10 ;  /* 0x0000000a10127228 */ /* 0x000fe20000000000 */
[----:B------:R-:W-:Y:S02]  /*0590*/  VIADD R23, R20, 0xffffffff ;  /* 0xffffffff14177836 */ /* 0x000fe40000000000 */
[----:B------:R-:W-:-:S05]  /*05a0*/  VIADD R22, R21, 0xffffffff ;  /* 0xffffffff15167836 */ /* 0x000fca0000000000 */
[----:B------:R-:W-:Y:S01]  /*05b0*/  DFMA R14, R18, -R2, R10 ;  /* 0x80000002120e722b */ /* 0x000fe2000000000a */
[----:B------:R-:W-:-:S04]  /*05c0*/  ISETP.GT.U32.AND P0, PT, R22, 0x7feffffe, PT ;  /* 0x7feffffe1600780c */ /* 0x000fc80003f04070 */
[----:B------:R-:W-:-:S03]  /*05d0*/  ISETP.GT.U32.OR P0, PT, R23, 0x7feffffe, P0 ;  /* 0x7feffffe1700780c */ /* 0x000fc60000704470 */
[----:B------:R-:W-:-:S10]  /*05e0*/  DFMA R14, R16, R14, R18 ;  /* 0x0000000e100e722b */ /* 0x000fd40000000012 */
[----:B------:R-:W-:Y:S05]  /*05f0*/  @P0 BRA `(.L_x_8) ;  /* 0x00000000006c0947 */ /* 0x000fea0003800000 */
[----:B------:R-:W-:-:S04]  /*0600*/  LOP3.LUT R9, R7, 0x7ff00000, RZ, 0xc0, !PT ;  /* 0x7ff0000007097812 */ /* 0x000fc800078ec0ff */
[CC--:B------:R-:W-:Y:S02]  /*0610*/  VIADDMNMX R8, R12.reuse, -R9.reuse, 0xb9600000, !PT ;  /* 0xb96000000c087446 */ /* 0x0c0fe40007800909 */
[----:B------:R-:W-:Y:S02]  /*0620*/  ISETP.GE.U32.AND P0, PT, R12, R9, PT ;  /* 0x000000090c00720c */ /* 0x000fe40003f06070 */
[----:B------:R-:W-:Y:S02]  /*0630*/  VIMNMX R8, PT, PT, R8, 0x46a00000, PT ;  /* 0x46a0000008087848 */ /* 0x000fe40003fe0100 */
[----:B------:R-:W-:-:S05]  /*0640*/  SEL R13, R13, 0x63400000, !P0 ;  /* 0x634000000d0d7807 */ /* 0x000fca0004000000 */
[----:B------:R-:W-:Y:S02]  /*0650*/  IMAD.IADD R16, R8, 0x1, -R13 ;  /* 0x0000000108107824 */ /* 0x000fe400078e0a0d */
[----:B------:R-:W-:Y:S02]  /*0660*/  IMAD.MOV.U32 R8, RZ, RZ, RZ ;  /* 0x000000ffff087224 */ /* 0x000fe400078e00ff */
[----:B------:R-:W-:-:S06]  /*0670*/  VIADD R9, R16, 0x7fe00000 ;  /* 0x7fe0000010097836 */ /* 0x000fcc0000000000 */
[----:B------:R-:W-:-:S10]  /*0680*/  DMUL R12, R14, R8 ;  /* 0x000000080e0c7228 */ /* 0x000fd40000000000 */
[----:B------:R-:W-:-:S13]  /*0690*/  FSETP.GTU.AND P0, PT, |R13|, 1.469367938527859385e-39, PT ;  /* 0x001000000d00780b */ /* 0x000fda0003f0c200 */
[----:B------:R-:W-:Y:S05]  /*06a0*/  @P0 BRA `(.L_x_9) ;  /* 0x0000000000940947 */ /* 0x000fea0003800000 */
[----:B------:R-:W-:Y:S01]  /*06b0*/  DFMA R2, R14, -R2, R10 ;  /* 0x800000020e02722b */ /* 0x000fe2000000000a */
[----:B------:R-:W-:-:S09]  /*06c0*/  IMAD.MOV.U32 R8, RZ, RZ, RZ ;  /* 0x000000ffff087224 */ /* 0x000fd200078e00ff */
[C---:B------:R-:W-:Y:S02]  /*06d0*/  FSETP.NEU.AND P0, PT, R3.reuse, RZ, PT ;  /* 0x000000ff0300720b */ /* 0x040fe40003f0d000 */
[----:B------:R-:W-:-:S04]  /*06e0*/  LOP3.LUT R7, R3, 0x80000000, R7, 0x48, !PT ;  /* 0x8000000003077812 */ /* 0x000fc800078e4807 */
[----:B------:R-:W-:-:S07]  /*06f0*/  LOP3.LUT R9, R7, R9, RZ, 0xfc, !PT ;  /* 0x0000000907097212 */ /* 0x000fce00078efcff */
[----:B------:R-:W-:Y:S05]  /*0700*/  @!P0 BRA `(.L_x_9) ;  /* 0x00000000007c8947 */ /* 0x000fea0003800000 */
[----:B------:R-:W-:Y:S01]  /*0710*/  IMAD.MOV R3, RZ, RZ, -R16 ;  /* 0x000000ffff037224 */ /* 0x000fe200078e0a10 */
[----:B------:R-:W-:Y:S01]  /*0720*/  DMUL.RP R8, R14, R8 ;  /* 0x000000080e087228 */ /* 0x000fe20000008000 */
[----:B------:R-:W-:-:S06]  /*0730*/  IMAD.MOV.U32 R2, RZ, RZ, RZ ;  /* 0x000000ffff027224 */ /* 0x000fcc00078e00ff */
[----:B------:R-:W-:-:S03]  /*0740*/  DFMA R2, R12, -R2, R14 ;  /* 0x800000020c02722b */ /* 0x000fc6000000000e */
[----:B------:R-:W-:-:S03]  /*0750*/  LOP3.LUT R7, R9, R7, RZ, 0x3c, !PT ;  /* 0x0000000709077212 */ /* 0x000fc600078e3cff */
[----:B------:R-:W-:-:S04]  /*0760*/  IADD3 R2, PT, PT, -R16, -0x43300000, RZ ;  /* 0xbcd0000010027810 */ /* 0x000fc80007ffe1ff */
[----:B------:R-:W-:-:S04]  /*0770*/  FSETP.NEU.AND P0, PT, |R3|, R2, PT ;  /* 0x000000020300720b */ /* 0x000fc80003f0d200 */
[----:B------:R-:W-:Y:S02]  /*0780*/  FSEL R12, R8, R12, !P0 ;  /* 0x0000000c080c7208 */ /* 0x000fe40004000000 */
[----:B------:R-:W-:Y:S01]  /*0790*/  FSEL R13, R7, R13, !P0 ;  /* 0x0000000d070d7208 */ /* 0x000fe20004000000 */
[----:B------:R-:W-:Y:S06]  /*07a0*/  BRA `(.L_x_9) ;  /* 0x0000000000547947 */ /* 0x000fec0003800000 */
.L_x_8:
[----:B------:R-:W-:-:S14]  /*07b0*/  DSETP.NAN.AND P0, PT, R8, R8, PT ;  /* 0x000000080800722a */ /* 0x000fdc0003f08000 */
[----:B------:R-:W-:Y:S05]  /*07c0*/  @P0 BRA `(.L_x_10) ;  /* 0x0000000000440947 */ /* 0x000fea0003800000 */
[----:B------:R-:W-:-:S14]  /*07d0*/  DSETP.NAN.AND P0, PT, R6, R6, PT ;  /* 0x000000060600722a */ /* 0x000fdc0003f08000 */
[----:B------:R-:W-:Y:S05]  /*07e0*/  @P0 BRA `(.L_x_11) ;  /* 0x0000000000300947 */ /* 0x000fea0003800000 */
[----:B------:R-:W-:Y:S01]  /*07f0*/  ISETP.NE.AND P0, PT, R21, R20, PT ;  /* 0x000000141500720c */ /* 0x000fe20003f05270 */
[----:B------:R-:W-:Y:S02]  /*0800*/  IMAD.MOV.U32 R12, RZ, RZ, 0x0 ;  /* 0x00000000ff0c7424 */ /* 0x000fe400078e00ff */
[----:B------:R-:W-:-:S10]  /*0810*/  IMAD.MOV.U32 R13, RZ, RZ, -0x80000 ;  /* 0xfff80000ff0d7424 */ /* 0x000fd400078e00ff */
[----:B------:R-:W-:Y:S05]  /*0820*/  @!P0 BRA `(.L_x_9) ;  /* 0x0000000000348947 */ /* 0x000fea0003800000 */
[----:B------:R-:W-:Y:S02]  /*0830*/  ISETP.NE.AND P0, PT, R21, 0x7ff00000, PT ;  /* 0x7ff000001500780c */ /* 0x000fe40003f05270 */
[----:B------:R-:W-:Y:S02]  /*0840*/  LOP3.LUT R13, R9, 0x80000000, R7, 0x48, !PT ;  /* 0x80000000090d7812 */ /* 0x000fe400078e4807 */
[----:B------:R-:W-:-:S13]  /*0850*/  ISETP.EQ.OR P0, PT, R20, RZ, !P0 ;  /* 0x000000ff1400720c */ /* 0x000fda0004702670 */
[----:B------:R-:W-:Y:S01]  /*0860*/  @P0 LOP3.LUT R2, R13, 0x7ff00000, RZ, 0xfc, !PT ;  /* 0x7ff000000d020812 */ /* 0x000fe200078efcff */
[----:B------:R-:W-:Y:S02]  /*0870*/  @!P0 IMAD.MOV.U32 R12, RZ, RZ, RZ ;  /* 0x000000ffff0c8224 */ /* 0x000fe400078e00ff */
[----:B------:R-:W-:Y:S02]  /*0880*/  @P0 IMAD.MOV.U32 R12, RZ, RZ, RZ ;  /* 0x000000ffff0c0224 */ /* 0x000fe400078e00ff */
[----:B------:R-:W-:Y:S01]  /*0890*/  @P0 IMAD.MOV.U32 R13, RZ, RZ, R2 ;  /* 0x000000ffff0d0224 */ /* 0x000fe200078e0002 */
[----:B------:R-:W-:Y:S06]  /*08a0*/  BRA `(.L_x_9) ;  /* 0x0000000000147947 */ /* 0x000fec0003800000 */
.L_x_11:
[----:B------:R-:W-:Y:S01]  /*08b0*/  LOP3.LUT R13, R7, 0x80000, RZ, 0xfc, !PT ;  /* 0x00080000070d7812 */ /* 0x000fe200078efcff */
[----:B------:R-:W-:Y:S01]  /*08c0*/  IMAD.MOV.U32 R12, RZ, RZ, R6 ;  /* 0x000000ffff0c7224 */ /* 0x000fe200078e0006 */
[----:B------:R-:W-:Y:S06]  /*08d0*/  BRA `(.L_x_9) ;  /* 0x0000000000087947 */ /* 0x000fec0003800000 */
.L_x_10:
[----:B------:R-:W-:Y:S01]  /*08e0*/  LOP3.LUT R13, R9, 0x80000, RZ, 0xfc, !PT ;  /* 0x00080000090d7812 */ /* 0x000fe200078efcff */
[----:B------:R-:W-:-:S07]  /*08f0*/  IMAD.MOV.U32 R12, RZ, RZ, R8 ;  /* 0x000000ffff0c7224 */ /* 0x000fce00078e0008 */
.L_x_9:
[----:B------:R-:W-:Y:S05]  /*0900*/  BSYNC.RECONVERGENT B1 ;  /* 0x0000000000017941 */ /* 0x000fea0003800200 */
.L_x_7:
[----:B------:R-:W-:Y:S02]  /*0910*/  IMAD.MOV.U32 R2, RZ, RZ, R0 ;  /* 0x000000ffff027224 */ /* 0x000fe400078e0000 */
[----:B------:R-:W-:-:S04]  /*0920*/  IMAD.MOV.U32 R3, RZ, RZ, 0x0 ;  /* 0x00000000ff037424 */ /* 0x000fc800078e00ff */
[----:B------:R-:W-:Y:S05]  /*0930*/  RET.REL.NODEC R2 `(_Z7kernel4PiS_S_S_S_PdS0_S_S_) ;  /* 0xfffffff402b07950 */ /* 0x000fea0003c3ffff */
.L_x_12:
        /* <DEDUP_REMOVED lines=12> */
.L_x_45:


//--------------------- .text._Z7kernel3PiS_S_S_S_PdS0_S_ --------------------------
	.section	.text._Z7kernel3PiS_S_S_S_PdS0_S_,"ax",@progbits
	.align	128
        .global         _Z7kernel3PiS_S_S_S_PdS0_S_
        .type           _Z7kernel3PiS_S_S_S_PdS0_S_,@function
        .size           _Z7kernel3PiS_S_S_S_PdS0_S_,(.L_x_46 - _Z7kernel3PiS_S_S_S_PdS0_S_)
        .other          _Z7kernel3PiS_S_S_S_PdS0_S_,@"STO_CUDA_ENTRY STV_DEFAULT"
_Z7kernel3PiS_S_S_S_PdS0_S_:
.text._Z7kernel3PiS_S_S_S_PdS0_S_:
        /* <DEDUP_REMOVED lines=45> */
[----:B------:R-:W-:Y:S05]  /*02d0*/  CALL.REL.NOINC `($__internal_1_$__cuda_sm20_div_rn_f64_full) ;  /* 0x0000000000147944 */ /* 0x000fea0003c00000 */
[----:B------:R-:W-:Y:S02]  /*02e0*/  IMAD.MOV.U32 R2, RZ, RZ, R12 ;  /* 0x000000ffff027224 */ /* 0x000fe400078e000c */
[----:B------:R-:W-:-:S07]  /*02f0*/  IMAD.MOV.U32 R3, RZ, RZ, R13 ;  /* 0x000000ffff037224 */ /* 0x000fce00078e000d */
.L_x_14:
[----:B------:R-:W-:Y:S05]  /*0300*/  BSYNC.RECONVERGENT B0 ;  /* 0x0000000000007941 */ /* 0x000fea0003800200 */
.L_x_13:
[----:B------:R-:W-:Y:S01]  /*0310*/  REDG.E.ADD.F64.RN.STRONG.GPU desc[UR4][R4.64], R2 ;  /* 0x00000002040079a6 */ /* 0x000fe2000c12ff04 */
[----:B------:R-:W-:Y:S05]  /*0320*/  EXIT ;  /* 0x000000000000794d */ /* 0x000fea0003800000 */
        .weak           $__internal_1_$__cuda_sm20_div_rn_f64_full
        .type           $__internal_1_$__cuda_sm20_div_rn_f64_full,@function
        .size           $__internal_1_$__cuda_sm20_div_rn_f64_full,(.L_x_46 - $__internal_1_$__cuda_sm20_div_rn_f64_full)
$__internal_1_$__cuda_sm20_div_rn_f64_full:
        /* <DEDUP_REMOVED lines=67> */
.L_x_16:
        /* <DEDUP_REMOVED lines=16> */
.L_x_19:
[----:B------:R-:W-:Y:S01]  /*0860*/  LOP3.LUT R13, R7, 0x80000, RZ, 0xfc, !PT ;  /* 0x00080000070d7812 */ /* 0x000fe200078efcff */
[----:B------:R-:W-:Y:S01]  /*0870*/  IMAD.MOV.U32 R12, RZ, RZ, R6 ;  /* 0x000000ffff0c7224 */ /* 0x000fe200078e0006 */
[----:B------:R-:W-:Y:S06]  /*0880*/  BRA `(.L_x_17) ;  /* 0x0000000000087947 */ /* 0x000fec0003800000 */
.L_x_18:
[----:B------:R-:W-:Y:S01]  /*0890*/  LOP3.LUT R13, R9, 0x80000, RZ, 0xfc, !PT ;  /* 0x00080000090d7812 */ /* 0x000fe200078efcff */
[----:B------:R-:W-:-:S07]  /*08a0*/  IMAD.MOV.U32 R12, RZ, RZ, R8 ;  /* 0x000000ffff0c7224 */ /* 0x000fce00078e0008 */
.L_x_17:
[----:B------:R-:W-:Y:S05]  /*08b0*/  BSYNC.RECONVERGENT B1 ;  /* 0x0000000000017941 */ /* 0x000fea0003800200 */
.L_x_15:
[----:B------:R-:W-:Y:S02]  /*08c0*/  IMAD.MOV.U32 R2, RZ, RZ, R0 ;  /* 0x000000ffff027224 */ /* 0x000fe400078e0000 */
[----:B------:R-:W-:-:S04]  /*08d0*/  IMAD.MOV.U32 R3, RZ, RZ, 0x0 ;  /* 0x00000000ff037424 */ /* 0x000fc800078e00ff */
[----:B------:R-:W-:Y:S05]  /*08e0*/  RET.REL.NODEC R2 `(_Z7kernel3PiS_S_S_S_PdS0_S_) ;  /* 0xfffffff402c47950 */ /* 0x000fea0003c3ffff */
.L_x_20:
        /* <DEDUP_REMOVED lines=9> */
.L_x_46:


//--------------------- .text._Z7kernel2PiS_S_S_S_PdS0_S_S_S_ --------------------------
	.section	.text._Z7kernel2PiS_S_S_S_PdS0_S_S_S_,"ax",@progbits
	.align	128
        .global         _Z7kernel2PiS_S_S_S_PdS0_S_S_S_
        .type           _Z7kernel2PiS_S_S_S_PdS0_S_S_S_,@function
        .size           _Z7kernel2PiS_S_S_S_PdS0_S_S_S_,(.L_x_47 - _Z7kernel2PiS_S_S_S_PdS0_S_S_S_)
        .other          _Z7kernel2PiS_S_S_S_PdS0_S_S_S_,@"STO_CUDA_ENTRY STV_DEFAULT"
_Z7kernel2PiS_S_S_S_PdS0_S_S_S_:
.text._Z7kernel2PiS_S_S_S_PdS0_S_S_S_:
        /* <DEDUP_REMOVED lines=23> */
[----:B------:R-:W3:Y:S07]  /*0170*/  LDG.E R2, desc[UR4][R2.64] ;  /* 0x0000000402027981 */ /* 0x000eee000c1e1900 */
[----:B------:R-:W4:Y:S01]  /*0180*/  LDC.64 R8, c[0x0][0x3b0] ;  /* 0x0000ec00ff087b82 */ /* 0x000f220000000a00 */
[----:B---3--:R-:W-:-:S04]  /*0190*/  IMAD.IADD R5, R2, 0x1, R5 ;  /* 0x0000000102057824 */ /* 0x008fc800078e0205 */
[----:B-1----:R-:W-:-:S06]  /*01a0*/  IMAD.WIDE R10, R5, 0x4, R10 ;  /* 0x00000004050a7825 */ /* 0x002fcc00078e020a */
[----:B------:R-:W2:Y:S02]  /*01b0*/  LDG.E R11, desc[UR4][R10.64] ;  /* 0x000000040a0b7981 */ /* 0x000ea4000c1e1900 */
[----:B--2---:R-:W-:-:S06]  /*01c0*/  IMAD.WIDE R12, R11, 0x4, R12 ;  /* 0x000000040b0c7825 */ /* 0x004fcc00078e020c */
[----:B------:R-:W4:Y:S01]  /*01d0*/  LDG.E R13, desc[UR4][R12.64] ;  /* 0x000000040c0d7981 */ /* 0x000f22000c1e1900 */
[----:B0-----:R-:W-:-:S05]  /*01e0*/  IMAD.WIDE R14, R11, 0x4, R14 ;  /* 0x000000040b0e7825 */ /* 0x001fca00078e020e */
[----:B------:R0:W2:Y:S01]  /*01f0*/  LDG.E R6, desc[UR4][R14.64] ;  /* 0x000000040e067981 */ /* 0x0000a2000c1e1900 */
[----:B------:R-:W-:Y:S01]  /*0200*/  IMAD.MOV.U32 R2, RZ, RZ, 0x1 ;  /* 0x00000001ff027424 */ /* 0x000fe200078e00ff */
[----:B0-----:R-:W0:Y:S01]  /*0210*/  LDC.64 R14, c[0x0][0x3a8] ;  /* 0x0000ea00ff0e7b82 */ /* 0x001e220000000a00 */
[----:B----4-:R-:W-:-:S06]  /*0220*/  IMAD.WIDE R8, R13, 0x8, R8 ;  /* 0x000000080d087825 */ /* 0x010fcc00078e0208 */
[----:B------:R-:W3:Y:S01]  /*0230*/  LDG.E.64 R8, desc[UR4][R8.64] ;  /* 0x0000000408087981 */ /* 0x000ee2000c1e1b00 */
[----:B--2---:R-:W1:Y:S01]  /*0240*/  I2F.F64 R6, R6 ;  /* 0x0000000600067312 */ /* 0x004e620000201c00 */
[----:B------:R-:W-:Y:S01]  /*0250*/  BSSY.RECONVERGENT B0, `(.L_x_21) ;  /* 0x0000013000007945 */ /* 0x000fe20003800200 */
[----:B0-----:R-:W-:-:S06]  /*0260*/  IMAD.WIDE.U32 R4, R4, 0x8, R14 ;  /* 0x0000000804047825 */ /* 0x001fcc00078e000e */
[----:B-1----:R-:W0:Y:S02]  /*0270*/  MUFU.RCP64H R3, R7 ;  /* 0x0000000700037308 */ /* 0x002e240000001800 */
[----:B0-----:R-:W-:-:S08]  /*0280*/  DFMA R10, -R6, R2, 1 ;  /* 0x3ff00000060a742b */ /* 0x001fd00000000102 */
[----:B------:R-:W-:-:S08]  /*0290*/  DFMA R10, R10, R10, R10 ;  /* 0x0000000a0a0a722b */ /* 0x000fd0000000000a */
[----:B------:R-:W-:-:S08]  /*02a0*/  DFMA R10, R2, R10, R2 ;  /* 0x0000000a020a722b */ /* 0x000fd00000000002 */
[----:B------:R-:W-:-:S08]  /*02b0*/  DFMA R2, -R6, R10, 1 ;  /* 0x3ff000000602742b */ /* 0x000fd0000000010a */
[----:B------:R-:W-:-:S08]  /*02c0*/  DFMA R2, R10, R2, R10 ;  /* 0x000000020a02722b */ /* 0x000fd0000000000a */
[----:B---3--:R-:W-:Y:S01]  /*02d0*/  DMUL R10, R8, R2 ;  /* 0x00000002080a7228 */ /* 0x008fe20000000000 */
[----:B------:R-:W-:-:S07]  /*02e0*/  FSETP.GEU.AND P1, PT, |R9|, 6.5827683646048100446e-37, PT ;  /* 0x036000000900780b */ /* 0x000fce0003f2e200 */
[----:B------:R-:W-:-:S08]  /*02f0*/  DFMA R12, -R6, R10, R8 ;  /* 0x0000000a060c722b */ /* 0x000fd00000000108 */
[----:B------:R-:W-:-:S10]  /*0300*/  DFMA R2, R2, R12, R10 ;  /* 0x0000000c0202722b */ /* 0x000fd4000000000a */
[----:B------:R-:W-:-:S05]  /*0310*/  FFMA R0, RZ, R7, R3 ;  /* 0x00000007ff007223 */ /* 0x000fca0000000003 */
[----:B------:R-:W-:-:S13]  /*0320*/  FSETP.GT.AND P0, PT, |R0|, 1.469367938527859385e-39, PT ;  /* 0x001000000000780b */ /* 0x000fda0003f04200 */
[----:B------:R-:W-:Y:S05]  /*0330*/  @P0 BRA P1, `(.L_x_22) ;  /* 0x0000000000100947 */ /* 0x000fea0000800000 */
[----:B------:R-:W-:-:S07]  /*0340*/  MOV R0, 0x360 ;  /* 0x0000036000007802 */ /* 0x000fce0000000f00 */
[----:B------:R-:W-:Y:S05]  /*0350*/  CALL.REL.NOINC `($__internal_2_$__cuda_sm20_div_rn_f64_full) ;  /* 0x0000000000147944 */ /* 0x000fea0003c00000 */
[----:B------:R-:W-:Y:S02]  /*0360*/  IMAD.MOV.U32 R2, RZ, RZ, R12 ;  /* 0x000000ffff027224 */ /* 0x000fe400078e000c */
[----:B------:R-:W-:-:S07]  /*0370*/  IMAD.MOV.U32 R3, RZ, RZ, R13 ;  /* 0x000000ffff037224 */ /* 0x000fce00078e000d */
.L_x_22:
[----:B------:R-:W-:Y:S05]  /*0380*/  BSYNC.RECONVERGENT B0 ;  /* 0x0000000000007941 */ /* 0x000fea0003800200 */
.L_x_21:
[----:B------:R-:W-:Y:S01]  /*0390*/  REDG.E.ADD.F64.RN.STRONG.GPU desc[UR4][R4.64], R2 ;  /* 0x00000002040079a6 */ /* 0x000fe2000c12ff04 */
[----:B------:R-:W-:Y:S05]  /*03a0*/  EXIT ;  /* 0x000000000000794d */ /* 0x000fea0003800000 */
        .weak           $__internal_2_$__cuda_sm20_div_rn_f64_full
        .type           $__internal_2_$__cuda_sm20_div_rn_f64_full,@function
        .size           $__internal_2_$__cuda_sm20_div_rn_f64_full,(.L_x_47 - $__internal_2_$__cuda_sm20_div_rn_f64_full)
$__internal_2_$__cuda_sm20_div_rn_f64_full:
        /* <DEDUP_REMOVED lines=67> */
.L_x_24:
        /* <DEDUP_REMOVED lines=16> */
.L_x_27:
[----:B------:R-:W-:Y:S01]  /*08e0*/  LOP3.LUT R13, R7, 0x80000, RZ, 0xfc, !PT ;  /* 0x00080000070d7812 */ /* 0x000fe200078efcff */
[----:B------:R-:W-:Y:S01]  /*08f0*/  IMAD.MOV.U32 R12, RZ, RZ, R6 ;  /* 0x000000ffff0c7224 */ /* 0x000fe200078e0006 */
[----:B------:R-:W-:Y:S06]  /*0900*/  BRA `(.L_x_25) ;  /* 0x0000000000087947 */ /* 0x000fec0003800000 */
.L_x_26:
[----:B------:R-:W-:Y:S01]  /*0910*/  LOP3.LUT R13, R9, 0x80000, RZ, 0xfc, !PT ;  /* 0x00080000090d7812 */ /* 0x000fe200078efcff */
[----:B------:R-:W-:-:S07]  /*0920*/  IMAD.MOV.U32 R12, RZ, RZ, R8 ;  /* 0x000000ffff0c7224 */ /* 0x000fce00078e0008 */
.L_x_25:
[----:B------:R-:W-:Y:S05]  /*0930*/  BSYNC.RECONVERGENT B1 ;  /* 0x0000000000017941 */ /* 0x000fea0003800200 */
.L_x_23:
[----:B------:R-:W-:Y:S02]  /*0940*/  IMAD.MOV.U32 R2, RZ, RZ, R0 ;  /* 0x000000ffff027224 */ /* 0x000fe400078e0000 */
[----:B------:R-:W-:-:S04]  /*0950*/  IMAD.MOV.U32 R3, RZ, RZ, 0x0 ;  /* 0x00000000ff037424 */ /* 0x000fc800078e00ff */
[----:B------:R-:W-:Y:S05]  /*0960*/  RET.REL.NODEC R2 `(_Z7kernel2PiS_S_S_S_PdS0_S_S_S_) ;  /* 0xfffffff402a47950 */ /* 0x000fea0003c3ffff */
.L_x_28:
        /* <DEDUP_REMOVED lines=9> */
.L_x_47:


//--------------------- .text._Z7kernel1PiS_S_S_S_PdS0_S_S_ --------------------------
	.section	.text._Z7kernel1PiS_S_S_S_PdS0_S_S_,"ax",@progbits
	.align	128
        .global         _Z7kernel1PiS_S_S_S_PdS0_S_S_
        .type           _Z7kernel1PiS_S_S_S_PdS0_S_S_,@function
        .size           _Z7kernel1PiS_S_S_S_PdS0_S_S_,(.L_x_48 - _Z7kernel1PiS_S_S_S_PdS0_S_S_)
        .other          _Z7kernel1PiS_S_S_S_PdS0_S_S_,@"STO_CUDA_ENTRY STV_DEFAULT"
_Z7kernel1PiS_S_S_S_PdS0_S_S_:
.text._Z7kernel1PiS_S_S_S_PdS0_S_S_:
        /* <DEDUP_REMOVED lines=48> */
[----:B------:R-:W-:Y:S05]  /*0300*/  CALL.REL.NOINC `($__internal_3_$__cuda_sm20_div_rn_f64_full) ;  /* 0x0000000000147944 */ /* 0x000fea0003c00000 */
[----:B------:R-:W-:Y:S02]  /*0310*/  IMAD.MOV.U32 R2, RZ, RZ, R12 ;  /* 0x000000ffff027224 */ /* 0x000fe400078e000c */
[----:B------:R-:W-:-:S07]  /*0320*/  IMAD.MOV.U32 R3, RZ, RZ, R13 ;  /* 0x000000ffff037224 */ /* 0x000fce00078e000d */
.L_x_30:
[----:B------:R-:W-:Y:S05]  /*0330*/  BSYNC.RECONVERGENT B0 ;  /* 0x0000000000007941 */ /* 0x000fea0003800200 */
.L_x_29:
[----:B------:R-:W-:Y:S01]  /*0340*/  REDG.E.ADD.F64.RN.STRONG.GPU desc[UR4][R4.64], R2 ;  /* 0x00000002040079a6 */ /* 0x000fe2000c12ff04 */
[----:B------:R-:W-:Y:S05]  /*0350*/  EXIT ;  /* 0x000000000000794d */ /* 0x000fea0003800000 */
        .weak           $__internal_3_$__cuda_sm20_div_rn_f64_full
        .type           $__internal_3_$__cuda_sm20_div_rn_f64_full,@function
        .size           $__internal_3_$__cuda_sm20_div_rn_f64_full,(.L_x_48 - $__internal_3_$__cuda_sm20_div_rn_f64_full)
$__internal_3_$__cuda_sm20_div_rn_f64_full:
        /* <DEDUP_REMOVED lines=67> */
.L_x_32:
        /* <DEDUP_REMOVED lines=16> */
.L_x_35:
[----:B------:R-:W-:Y:S01]  /*0890*/  LOP3.LUT R13, R7, 0x80000, RZ, 0xfc, !PT ;  /* 0x00080000070d7812 */ /* 0x000fe200078efcff */
[----:B------:R-:W-:Y:S01]  /*08a0*/  IMAD.MOV.U32 R12, RZ, RZ, R6 ;  /* 0x000000ffff0c7224 */ /* 0x000fe200078e0006 */
[----:B------:R-:W-:Y:S06]  /*08b0*/  BRA `(.L_x_33) ;  /* 0x0000000000087947 */ /* 0x000fec0003800000 */
.L_x_34:
[----:B------:R-:W-:Y:S01]  /*08c0*/  LOP3.LUT R13, R9, 0x80000, RZ, 0xfc, !PT ;  /* 0x00080000090d7812 */ /* 0x000fe200078efcff */
[----:B------:R-:W-:-:S07]  /*08d0*/  IMAD.MOV.U32 R12, RZ, RZ, R8 ;  /* 0x000000ffff0c7224 */ /* 0x000fce00078e0008 */
.L_x_33:
[----:B------:R-:W-:Y:S05]  /*08e0*/  BSYNC.RECONVERGENT B1 ;  /* 0x0000000000017941 */ /* 0x000fea0003800200 */
.L_x_31:
[----:B------:R-:W-:Y:S02]  /*08f0*/  IMAD.MOV.U32 R2, RZ, RZ, R0 ;  /* 0x000000ffff027224 */ /* 0x000fe400078e0000 */
[----:B------:R-:W-:-:S04]  /*0900*/  IMAD.MOV.U32 R3, RZ, RZ, 0x0 ;  /* 0x00000000ff037424 */ /* 0x000fc800078e00ff */
[----:B------:R-:W-:Y:S05]  /*0910*/  RET.REL.NODEC R2 `(_Z7kernel1PiS_S_S_S_PdS0_S_S_) ;  /* 0xfffffff402b87950 */ /* 0x000fea0003c3ffff */
.L_x_36:
        /* <DEDUP_REMOVED lines=14> */
.L_x_48:


//--------------------- .text._Z6kernelPiS_S_S_S_PdS0_S_S_S_S_S_ --------------------------
	.section	.text._Z6kernelPiS_S_S_S_PdS0_S_S_S_S_S_,"ax",@progbits
	.align	128
        .global         _Z6kernelPiS_S_S_S_PdS0_S_S_S_S_S_
        .type           _Z6kernelPiS_S_S_S_PdS0_S_S_S_S_S_,@function
        .size           _Z6kernelPiS_S_S_S_PdS0_S_S_S_S_S_,(.L_x_49 - _Z6kernelPiS_S_S_S_PdS0_S_S_S_S_S_)
        .other          _Z6kernelPiS_S_S_S_PdS0_S_S_S_S_S_,@"STO_CUDA_ENTRY STV_DEFAULT"
_Z6kernelPiS_S_S_S_PdS0_S_S_S_S_S_:
.text._Z6kernelPiS_S_S_S_PdS0_S_S_S_S_S_:
[----:B------:R-:W-:Y:S08]  /*0000*/  LDC R1, c[0x0][0x37c] ;  /* 0x0000df00ff017b82 */ /* 0x000ff00000000800 */
[----:B------:R-:W0:Y:S01]  /*0010*/  LDC.64 R2, c[0x0][0x380] ;  /* 0x0000e000ff027b82 */ /* 0x000e220000000a00 */
[----:B------:R-:W0:Y:S07]  /*0020*/  LDCU.64 UR4, c[0x0][0x358] ;  /* 0x00006b00ff0477ac */ /* 0x000e2e0008000a00 */
[----:B------:R-:W1:Y:S01]  /*0030*/  LDC.64 R4, c[0x0][0x388] ;  /* 0x0000e200ff047b82 */ /* 0x000e620000000a00 */
[----:B0-----:R-:W2:Y:S04]  /*0040*/  LDG.E R2, desc[UR4][R2.64] ;  /* 0x0000000402027981 */ /* 0x001ea8000c1e1900 */
[----:B-1----:R-:W3:Y:S03]  /*0050*/  LDG.E R4, desc[UR4][R4.64] ;  /* 0x0000000404047981 */ /* 0x002ee6000c1e1900 */
[----:B------:R-:W2:Y:S02]  /*0060*/  S2UR UR6, SR_CTAID.X ;  /* 0x00000000000679c3 */ /* 0x000ea40000002500 */
[----:B--2---:R-:W-:-:S05]  /*0070*/  VIADD R7, R2, UR6 ;  /* 0x0000000602077c36 */ /* 0x004fca0008000000 */
[----:B---3--:R-:W-:-:S13]  /*0080*/  ISETP.GE.AND P0, PT, R7, R4, PT ;  /* 0x000000040700720c */ /* 0x008fda0003f06270 */
[----:B------:R-:W-:Y:S05]  /*0090*/  @P0 EXIT ;  /* 0x000000000000094d */ /* 0x000fea0003800000 */
[----:B------:R-:W0:Y:S08]  /*00a0*/  LDC.64 R2, c[0x0][0x3c8] ;  /* 0x0000f200ff027b82 */ /* 0x000e300000000a00 */
[----:B------:R-:W1:Y:S01]  /*00b0*/  LDC.64 R4, c[0x0][0x390] ;  /* 0x0000e400ff047b82 */ /* 0x000e620000000a00 */
[----:B0-----:R-:W-:-:S05]  /*00c0*/  IMAD.WIDE R2, R7, 0x4, R2 ;  /* 0x0000000407027825 */ /* 0x001fca00078e0202 */
[----:B------:R-:W1:Y:S01]  /*00d0*/  LDG.E R7, desc[UR4][R2.64] ;  /* 0x0000000402077981 */ /* 0x000e62000c1e1900 */
[----:B------:R-:W0:Y:S01]  /*00e0*/  S2R R9, SR_TID.X ;  /* 0x0000000000097919 */ /* 0x000e220000002100 */
[----:B-1----:R-:W-:-:S06]  /*00f0*/  IMAD.WIDE R4, R7, 0x4, R4 ;  /* 0x0000000407047825 */ /* 0x002fcc00078e0204 */
[----:B------:R-:W0:Y:S02]  /*0100*/  LDG.E R4, desc[UR4][R4.64] ;  /* 0x0000000404047981 */ /* 0x000e24000c1e1900 */
[----:B0-----:R-:W-:-:S13]  /*0110*/  ISETP.GE.AND P0, PT, R9, R4, PT ;  /* 0x000000040900720c */ /* 0x001fda0003f06270 */
[----:B------:R-:W-:Y:S05]  /*0120*/  @P0 EXIT ;  /* 0x000000000000094d */ /* 0x000fea0003800000 */
[----:B------:R-:W0:Y:S08]  /*0130*/  LDC.64 R2, c[0x0][0x3d0] ;  /* 0x0000f400ff027b82 */ /* 0x000e300000000a00 */
[----:B------:R-:W1:Y:S01]  /*0140*/  LDC.64 R4, c[0x0][0x398] ;  /* 0x0000e600ff047b82 */ /* 0x000e620000000a00 */
[----:B0-----:R-:W-:-:S06]  /*0150*/  IMAD.WIDE R2, R7, 0x4, R2 ;  /* 0x0000000407027825 */ /* 0x001fcc00078e0202 */
[----:B------:R-:W2:Y:S02]  /*0160*/  LDG.E R2, desc[UR4][R2.64] ;  /* 0x0000000402027981 */ /* 0x000ea4000c1e1900 */
[----:B--2---:R-:W-:-:S04]  /*0170*/  IMAD.IADD R7, R2, 0x1, R9 ;  /* 0x0000000102077824 */ /* 0x004fc800078e0209 */
[----:B-1----:R-:W-:Y:S02]  /*0180*/  IMAD.WIDE R4, R7, 0x4, R4 ;  /* 0x0000000407047825 */ /* 0x002fe400078e0204 */
[----:B------:R-:W0:Y:S04]  /*0190*/  LDC.64 R6, c[0x0][0x3a0] ;  /* 0x0000e800ff067b82 */ /* 0x000e280000000a00 */
[----:B------:R-:W0:Y:S01]  /*01a0*/  LDG.E R4, desc[UR4][R4.64] ;  /* 0x0000000404047981 */ /* 0x000e22000c1e1900 */
[----:B------:R-:W1:Y:S01]  /*01b0*/  S2R R11, SR_TID.Y ;  /* 0x00000000000b7919 */ /* 0x000e620000002200 */
[----:B0-----:R-:W-:-:S06]  /*01c0*/  IMAD.WIDE R6, R4, 0x4, R6 ;  /* 0x0000000404067825 */ /* 0x001fcc00078e0206 */
[----:B------:R-:W1:Y:S02]  /*01d0*/  LDG.E R6, desc[UR4][R6.64] ;  /* 0x0000000406067981 */ /* 0x000e64000c1e1900 */
[----:B-1----:R-:W-:-:S13]  /*01e0*/  ISETP.GE.AND P0, PT, R11, R6, PT ;  /* 0x000000060b00720c */ /* 0x002fda0003f06270 */
[----:B------:R-:W-:Y:S05]  /*01f0*/  @P0 EXIT ;  /* 0x000000000000094d */ /* 0x000fea0003800000 */
[----:B------:R-:W0:Y:S08]  /*0200*/  LDC.64 R2, c[0x0][0x3d8] ;  /* 0x0000f600ff027b82 */ /* 0x000e300000000a00 */
[----:B------:R-:W1:Y:S08]  /*0210*/  LDC.64 R8, c[0x0][0x3b8] ;  /* 0x0000ee00ff087b82 */ /* 0x000e700000000a00 */
[----:B------:R-:W2:Y:S01]  /*0220*/  LDC.64 R12, c[0x0][0x3c0] ;  /* 0x0000f000ff0c7b82 */ /* 0x000ea20000000a00 */
[----:B0-----:R-:W-:-:S06]  /*0230*/  IMAD.WIDE R2, R4, 0x4, R2 ;  /* 0x0000000404027825 */ /* 0x001fcc00078e0202 */
[----:B------:R-:W3:Y:S02]  /*0240*/  LDG.E R2, desc[UR4][R2.64] ;  /* 0x0000000402027981 */ /* 0x000ee4000c1e1900 */
[----:B---3--:R-:W-:Y:S02]  /*0250*/  IMAD.IADD R5, R2, 0x1, R11 ;  /* 0x0000000102057824 */ /* 0x008fe400078e020b */
[----:B------:R-:W0:Y:S02]  /*0260*/  LDC.64 R10, c[0x0][0x3b0] ;  /* 0x0000ec00ff0a7b82 */ /* 0x000e240000000a00 */
[----:B-1----:R-:W-:-:S06]  /*0270*/  IMAD.WIDE R8, R5, 0x4, R8 ;  /* 0x0000000405087825 */ /* 0x002fcc00078e0208 */
[----:B------:R-:W2:Y:S02]  /*0280*/  LDG.E R9, desc[UR4][R8.64] ;  /* 0x0000000408097981 */ /* 0x000ea4000c1e1900 */
[----:B--2---:R-:W-:-:S05]  /*0290*/  IMAD.WIDE R12, R9, 0x4, R12 ;  /* 0x00000004090c7825 */ /* 0x004fca00078e020c */
[----:B------:R-:W2:Y:S01]  /*02a0*/  LDG.E R6, desc[UR4][R12.64] ;  /* 0x000000040c067981 */ /* 0x000ea2000c1e1900 */
[----:B0-----:R-:W-:-:S06]  /*02b0*/  IMAD.WIDE R10, R9, 0x8, R10 ;  /* 0x00000008090a7825 */ /* 0x001fcc00078e020a */
[----:B------:R-:W3:Y:S01]  /*02c0*/  LDG.E.64 R10, desc[UR4][R10.64] ;  /* 0x000000040a0a7981 */ /* 0x000ee2000c1e1b00 */
[----:B------:R-:W-:Y:S01]  /*02d0*/  IMAD.MOV.U32 R2, RZ, RZ, 0x1 ;  /* 0x00000001ff027424 */ /* 0x000fe200078e00ff */
[----:B------:R-:W-:Y:S01]  /*02e0*/  UMOV UR6, 0x33333333 ;  /* 0x3333333300067882 */ /* 0x000fe20000000000 */
[----:B------:R-:W-:Y:S01]  /*02f0*/  UMOV UR7, 0x3feb3333 ;  /* 0x3feb333300077882 */ /* 0x000fe20000000000 */
[----:B------:R-:W-:Y:S01]  /*0300*/  BSSY.RECONVERGENT B0, `(.L_x_37) ;  /* 0x0000016000007945 */ /* 0x000fe20003800200 */
[----:B--2---:R-:W0:Y:S01]  /*0310*/  I2F.F64 R6, R6 ;  /* 0x0000000600067312 */ /* 0x004e220000201c00 */
[----:B---3--:R-:W-:-:S07]  /*0320*/  DMUL R8, R10, UR6 ;  /* 0x000000060a087c28 */ /* 0x008fce0008000000 */
[----:B0-----:R-:W0:Y:S03]  /*0330*/  MUFU.RCP64H R3, R7 ;  /* 0x0000000700037308 */ /* 0x001e260000001800 */
[----:B------:R-:W-:Y:S01]  /*0340*/  FSETP.GEU.AND P1, PT, |R9|, 6.5827683646048100446e-37, PT ;  /* 0x036000000900780b */ /* 0x000fe20003f2e200 */
        /* <DEDUP_REMOVED lines=9> */
[----:B0-----:R-:W-:-:S09]  /*03e0*/  IMAD.WIDE R4, R4, 0x8, R14 ;  /* 0x0000000804047825 */ /* 0x001fd200078e020e */
[----:B------:R-:W-:-:S05]  /*03f0*/  FFMA R0, RZ, R7, R3 ;  /* 0x00000007ff007223 */ /* 0x000fca0000000003 */
[----:B------:R-:W-:-:S13]  /*0400*/  FSETP.GT.AND P0, PT, |R0|, 1.469367938527859385e-39, PT ;  /* 0x001000000000780b */ /* 0x000fda0003f04200 */
[----:B------:R-:W-:Y:S05]  /*0410*/  @P0 BRA P1, `(.L_x_38) ;  /* 0x0000000000100947 */ /* 0x000fea0000800000 */
[----:B------:R-:W-:-:S07]  /*0420*/  MOV R0, 0x440 ;  /* 0x0000044000007802 */ /* 0x000fce0000000f00 */
[----:B------:R-:W-:Y:S05]  /*0430*/  CALL.REL.NOINC `($__internal_4_$__cuda_sm20_div_rn_f64_full) ;  /* 0x0000000000147944 */ /* 0x000fea0003c00000 */
[----:B------:R-:W-:Y:S02]  /*0440*/  IMAD.MOV.U32 R2, RZ, RZ, R12 ;  /* 0x000000ffff027224 */ /* 0x000fe400078e000c */
[----:B------:R-:W-:-:S07]  /*0450*/  IMAD.MOV.U32 R3, RZ, RZ, R13 ;  /* 0x000000ffff037224 */ /* 0x000fce00078e000d */
.L_x_38:
[----:B------:R-:W-:Y:S05]  /*0460*/  BSYNC.RECONVERGENT B0 ;  /* 0x0000000000007941 */ /* 0x000fea0003800200 */
.L_x_37:
[----:B------:R-:W-:Y:S01]  /*0470*/  REDG.E.ADD.F64.RN.STRONG.GPU desc[UR4][R4.64], R2 ;  /* 0x00000002040079a6 */ /* 0x000fe2000c12ff04 */
[----:B------:R-:W-:Y:S05]  /*0480*/  EXIT ;  /* 0x000000000000794d */ /* 0x000fea0003800000 */
        .weak           $__internal_4_$__cuda_sm20_div_rn_f64_full
        .type           $__internal_4_$__cuda_sm20_div_rn_f64_full,@function
        .size           $__internal_4_$__cuda_sm20_div_rn_f64_full,(.L_x_49 - $__internal_4_$__cuda_sm20_div_rn_f64_full)
$__internal_4_$__cuda_sm20_div_rn_f64_full:
        /* <DEDUP_REMOVED lines=67> */
.L_x_40:
        /* <DEDUP_REMOVED lines=16> */
.L_x_43:
[----:B------:R-:W-:Y:S01]  /*09c0*/  LOP3.LUT R13, R7, 0x80000, RZ, 0xfc, !PT ;  /* 0x00080000070d7812 */ /* 0x000fe200078efcff */
[----:B------:R-:W-:Y:S01]  /*09d0*/  IMAD.MOV.U32 R12, RZ, RZ, R6 ;  /* 0x000000ffff0c7224 */ /* 0x000fe200078e0006 */
[----:B------:R-:W-:Y:S06]  /*09e0*/  BRA `(.L_x_41) ;  /* 0x0000000000087947 */ /* 0x000fec0003800000 */
.L_x_42:
[----:B------:R-:W-:Y:S01]  /*09f0*/  LOP3.LUT R13, R9, 0x80000, RZ, 0xfc, !PT ;  /* 0x00080000090d7812 */ /* 0x000fe200078efcff */
[----:B------:R-:W-:-:S07]  /*0a00*/  IMAD.MOV.U32 R12, RZ, RZ, R8 ;  /* 0x000000ffff0c7224 */ /* 0x000fce00078e0008 */
.L_x_41:
[----:B------:R-:W-:Y:S05]  /*0a10*/  BSYNC.RECONVERGENT B1 ;  /* 0x0000000000017941 */ /* 0x000fea0003800200 */
.L_x_39:
[----:B------:R-:W-:Y:S02]  /*0a20*/  IMAD.MOV.U32 R2, RZ, RZ, R0 ;  /* 0x000000ffff027224 */ /* 0x000fe400078e0000 */
[----:B------:R-:W-:-:S04]  /*0a30*/  IMAD.MOV.U32 R3, RZ, RZ, 0x0 ;  /* 0x00000000ff037424 */ /* 0x000fc800078e00ff */
[----:B------:R-:W-:Y:S05]  /*0a40*/  RET.REL.NODEC R2 `(_Z6kernelPiS_S_S_S_PdS0_S_S_S_S_S_) ;  /* 0xfffffff4026c7950 */ /* 0x000fea0003c3ffff */
.L_x_44:
        /* <DEDUP_REMOVED lines=11> */
.L_x_49:


//--------------------- .nv.global.init           --------------------------
	.section	.nv.global.init,"aw",@progbits
.nv.global.init:
	.type		$str,@object
	.size		$str,(.L_0 - $str)
$str:
        /*0000*/ 	.byte	0x25, 0x66, 0x0a, 0x00
.L_0:


//--------------------- .nv.shared.reserved.0     --------------------------
	.section	.nv.shared.reserved.0,"aw",@nobits
	.weak		__nv_reservedSMEM_offset_0_alias
	.size		__nv_reservedSMEM_offset_0_alias, 0, 64
	.other		__nv_reservedSMEM_offset_0_alias,@"STO_CUDA_RESERVED_SHARED STV_DEFAULT"
__nv_reservedSMEM_offset_0_alias:
	.zero		0
	.zero		64


//--------------------- .nv.constant0._Z6updatePdPi --------------------------
	.section	.nv.constant0._Z6updatePdPi,"a",@progbits
	.sectionflags	@""
	.align	4
.nv.constant0._Z6updatePdPi:
	.zero		912


//--------------------- .nv.constant0._Z7kernel4PiS_S_S_S_PdS0_S_S_ --------------------------
	.section	.nv.constant0._Z7kernel4PiS_S_S_S_PdS0_S_S_,"a",@progbits
	.sectionflags	@""
	.align	4
.nv.constant0._Z7kernel4PiS_S_S_S_PdS0_S_S_:
	.zero		968


//--------------------- .nv.constant0._Z7kernel3PiS_S_S_S_PdS0_S_ --------------------------
	.section	.nv.constant0._Z7kernel3PiS_S_S_S_PdS0_S_,"a",@progbits
	.sectionflags	@""
	.align	4
.nv.constant0._Z7kernel3PiS_S_S_S_PdS0_S_:
	.zero		960


//--------------------- .nv.constant0._Z7kernel2PiS_S_S_S_PdS0_S_S_S_ --------------------------
	.section	.nv.constant0._Z7kernel2PiS_S_S_S_PdS0_S_S_S_,"a",@progbits
	.sectionflags	@""
	.align	4
.nv.constant0._Z7kernel2PiS_S_S_S_PdS0_S_S_S_:
	.zero		976


//--------------------- .nv.constant0._Z7kernel1PiS_S_S_S_PdS0_S_S_ --------------------------
	.section	.nv.constant0._Z7kernel1PiS_S_S_S_PdS0_S_S_,"a",@progbits
	.sectionflags	@""
	.align	4
.nv.constant0._Z7kernel1PiS_S_S_S_PdS0_S_S_:
	.zero		968


//--------------------- .nv.constant0._Z6kernelPiS_S_S_S_PdS0_S_S_S_S_S_ --------------------------
	.section	.nv.constant0._Z6kernelPiS_S_S_S_PdS0_S_S_S_S_S_,"a",@progbits
	.sectionflags	@""
	.align	4
.nv.constant0._Z6kernelPiS_S_S_S_PdS0_S_S_S_S_S_:
	.zero		992


//--------------------- SYMBOLS --------------------------

	.type		.nv.reservedSmem.offset0,@object
	.size		.nv.reservedSmem.offset0,0x4
	.type		vprintf,@function
